// auto-generated by cutlass_sweep.gemm — config: {"arch": "sm_100", "cluster_m": 2, "cluster_n": 1, "dtype": "int8", "dtype_b": "int8", "layout": "nt", "stages": 0, "tile_k": 128, "tile_m": 64, "tile_n": 48}
#include "cutlass/cutlass.h"
#include "cutlass/gemm/collective/collective_builder.hpp"
#include "cutlass/gemm/device/gemm_universal_adapter.h"
#include "cutlass/gemm/kernel/gemm_universal.hpp"
#include "cutlass/epilogue/collective/collective_builder.hpp"

using ElemA = int8_t;
using ElemB = int8_t;
using ElemCD = int8_t;
using Acc  = int32_t;
using TileShape    = cute::Shape<cute::_64, cute::_48, cute::_128>;
using ClusterShape = cute::Shape<cute::_2, cute::_1, cute::_1>;

using CollectiveEpilogue = typename cutlass::epilogue::collective::CollectiveBuilder<
    cutlass::arch::Sm100, cutlass::arch::OpClassTensorOp,
    TileShape, ClusterShape,
    cutlass::epilogue::collective::EpilogueTileAuto,
    Acc, Acc,
    ElemCD, cutlass::layout::RowMajor, 128 / cutlass::sizeof_bits<ElemCD>::value,
    ElemCD, cutlass::layout::RowMajor, 128 / cutlass::sizeof_bits<ElemCD>::value,
    cutlass::epilogue::collective::EpilogueScheduleAuto
  >::CollectiveOp;

using CollectiveMainloop = typename cutlass::gemm::collective::CollectiveBuilder<
    cutlass::arch::Sm100, cutlass::arch::OpClassTensorOp,
    ElemA, cutlass::layout::RowMajor, 128 / cutlass::sizeof_bits<ElemA>::value,
    ElemB, cutlass::layout::ColumnMajor, 128 / cutlass::sizeof_bits<ElemB>::value,
    Acc,
    TileShape, ClusterShape,
    cutlass::gemm::collective::StageCountAutoCarveout<static_cast<int>(sizeof(typename CollectiveEpilogue::SharedStorage))>,
    cutlass::gemm::collective::KernelScheduleAuto
  >::CollectiveOp;

using GemmKernel = cutlass::gemm::kernel::GemmUniversal<
    cute::Shape<int,int,int,int>,
    CollectiveMainloop,
    CollectiveEpilogue
>;
using Gemm = cutlass::gemm::device::GemmUniversalAdapter<GemmKernel>;

// Force the device kernel symbol into the cubin without needing a host main.
auto* _anchor = &cutlass::device_kernel<GemmKernel>;


// ===== COMPILED SASS (sm_100a) =====

	.target	sm_100a

	.elftype	@"ET_EXEC"


//--------------------- .note.nv.tkinfo           --------------------------
	.section	.note.nv.tkinfo,"",@"SHT_NOTE"
	.sectionflags	@"SHF_NOTE_NV_TKINFO"
	.tkinfo
        /*0018*/ 	.word	0x00000002
        /*0030*/ 	.string	""
        /*0030*/ 	.string	"ptxas"
        /*0030*/ 	.string	"Cuda compilation tools, release 13.0, V13.0.88"
        /*0030*/ 	.string	"Build cuda_13.0.r13.0/compiler.36424714_0"
        /*0030*/ 	.string	"-arch sm_100a -m 64 "



//--------------------- .note.nv.cuinfo           --------------------------
	.section	.note.nv.cuinfo,"",@"SHT_NOTE"
	.sectionflags	@"SHF_NOTE_NV_CUINFO"
        /*0018*/ 	.short	0x0002
        /*001a*/ 	.short	0x0064
        /*001c*/ 	.short	0x0082
	.zero		2


//--------------------- .nv.info                  --------------------------
	.section	.nv.info,"",@"SHT_CUDA_INFO"
	.align	4


	//----- nvinfo : EIATTR_REGCOUNT
	.align		4
        /*0000*/ 	.byte	0x04, 0x2f
        /*0002*/ 	.short	(.L_16 - .L_15)
	.align		4
.L_15:
        /*0004*/ 	.word	index@(_ZN7cutlass13device_kernelINS_4gemm6kernel13GemmUniversalIN4cute5tupleIJiiiiEEENS1_10collective13CollectiveMmaINS1_35MainloopSm100TmaUmmaWarpSpecializedILi15ELi2ELi4ENS5_IJNS4_1CILi2EEENSA_ILi1EEESC_EEEEENS5_IJNSA_ILi64EEENSA_ILi48EEENSA_ILi128EEEEEEaNS5_IJlSC_lEEEaSJ_NS4_8TiledMMAINS4_8MMA_AtomIJNS4_15SM100_MMA_S8_SSIaaiLi64ELi48ELNS4_4UMMA5MajorE0ELSO_0ELNSN_8SaturateE0EEEEEENS4_6LayoutINS5_IJSC_SC_SC_EEENS5_IJNSA_ILi0EEESU_SU_EEEEENS5_IJNS4_10UnderscoreESX_SX_EEEEENS4_13SM90_TMA_LOADENS4_14ComposedLayoutINS4_7SwizzleILi3ELi4ELi3EEENS4_18smem_ptr_flag_bitsILi8EEENSS_INS5_IJNSA_ILi8EEESH_EEENS5_IJSH_SC_EEEEEEEvNS4_8identityENS4_23SM90_TMA_LOAD_MULTICASTES1A_vS1B_EENS_8epilogue10collective18CollectiveEpilogueINS1E_23Sm100TmaWarpSpecializedILi1ELi1ELi24ELb0ELb0EEEJSI_NS5_IJNSS_ISF_SC_EENSS_ISG_SC_EEEEEaSJ_aSJ_NS1E_6fusion15FusionCallbacksIS1I_NS1M_17LinearCombinationIaiaiLNS_15FloatRoundStyleE2EEESI_S1L_JEEENS4_5SM1004TMEM4LOAD25SM100_TMEM_LOAD_16dp32b8xES10_NS11_INS12_ILi0ELi4ELi3EEES15_NSS_INS5_IJS16_NSA_ILi16EEEEEENS5_IJS1X_SC_EEEEEEENS4_39AutoVectorizingCopyWithAssumedAlignmentILi128EEENS4_14SM90_TMA_STOREES21_S23_S23_EEEvvEEEEvNT_6ParamsE)
        /*0008*/ 	.word	0x00000048


	//----- nvinfo : EIATTR_FRAME_SIZE
	.align		4
.L_16:
        /*000c*/ 	.byte	0x04, 0x11
        /*000e*/ 	.short	(.L_18 - .L_17)
	.align		4
.L_17:
        /*0010*/ 	.word	index@($__internal_2_$__cuda_sm10x_tcgen05_guardrail_trap_unallocated_columns_being_dealloced)
        /*0014*/ 	.word	0x00000000


	//----- nvinfo : EIATTR_FRAME_SIZE
	.align		4
.L_18:
        /*0018*/ 	.byte	0x04, 0x11
        /*001a*/ 	.short	(.L_20 - .L_19)
	.align		4
.L_19:
        /*001c*/ 	.word	index@($__internal_1_$__cuda_sm10x_tcgen05_guardrail_trap_phase_invalid_during_alloc)
        /*0020*/ 	.word	0x00000000


	//----- nvinfo : EIATTR_FRAME_SIZE
	.align		4
.L_20:
        /*0024*/ 	.byte	0x04, 0x11
        /*0026*/ 	.short	(.L_22 - .L_21)
	.align		4
.L_21:
        /*0028*/ 	.word	index@($__internal_0_$__cuda_sm10x_tcgen05_guardrail_trap_col_being_dealloced_not_returned_by_alloc)
        /*002c*/ 	.word	0x00000000


	//----- nvinfo : EIATTR_FRAME_SIZE
	.align		4
.L_22:
        /*0030*/ 	.byte	0x04, 0x11
        /*0032*/ 	.short	(.L_24 - .L_23)
	.align		4
.L_23:
        /*0034*/ 	.word	index@(_ZN7cutlass13device_kernelINS_4gemm6kernel13GemmUniversalIN4cute5tupleIJiiiiEEENS1_10collective13CollectiveMmaINS1_35MainloopSm100TmaUmmaWarpSpecializedILi15ELi2ELi4ENS5_IJNS4_1CILi2EEENSA_ILi1EEESC_EEEEENS5_IJNSA_ILi64EEENSA_ILi48EEENSA_ILi128EEEEEEaNS5_IJlSC_lEEEaSJ_NS4_8TiledMMAINS4_8MMA_AtomIJNS4_15SM100_MMA_S8_SSIaaiLi64ELi48ELNS4_4UMMA5MajorE0ELSO_0ELNSN_8SaturateE0EEEEEENS4_6LayoutINS5_IJSC_SC_SC_EEENS5_IJNSA_ILi0EEESU_SU_EEEEENS5_IJNS4_10UnderscoreESX_SX_EEEEENS4_13SM90_TMA_LOADENS4_14ComposedLayoutINS4_7SwizzleILi3ELi4ELi3EEENS4_18smem_ptr_flag_bitsILi8EEENSS_INS5_IJNSA_ILi8EEESH_EEENS5_IJSH_SC_EEEEEEEvNS4_8identityENS4_23SM90_TMA_LOAD_MULTICASTES1A_vS1B_EENS_8epilogue10collective18CollectiveEpilogueINS1E_23Sm100TmaWarpSpecializedILi1ELi1ELi24ELb0ELb0EEEJSI_NS5_IJNSS_ISF_SC_EENSS_ISG_SC_EEEEEaSJ_aSJ_NS1E_6fusion15FusionCallbacksIS1I_NS1M_17LinearCombinationIaiaiLNS_15FloatRoundStyleE2EEESI_S1L_JEEENS4_5SM1004TMEM4LOAD25SM100_TMEM_LOAD_16dp32b8xES10_NS11_INS12_ILi0ELi4ELi3EEES15_NSS_INS5_IJS16_NSA_ILi16EEEEEENS5_IJS1X_SC_EEEEEEENS4_39AutoVectorizingCopyWithAssumedAlignmentILi128EEENS4_14SM90_TMA_STOREES21_S23_S23_EEEvvEEEEvNT_6ParamsE)
        /*0038*/ 	.word	0x00000000


	//----- nvinfo : EIATTR_MIN_STACK_SIZE
	.align		4
.L_24:
        /*003c*/ 	.byte	0x04, 0x12
        /*003e*/ 	.short	(.L_26 - .L_25)
	.align		4
.L_25:
        /*0040*/ 	.word	index@(_ZN7cutlass13device_kernelINS_4gemm6kernel13GemmUniversalIN4cute5tupleIJiiiiEEENS1_10collective13CollectiveMmaINS1_35MainloopSm100TmaUmmaWarpSpecializedILi15ELi2ELi4ENS5_IJNS4_1CILi2EEENSA_ILi1EEESC_EEEEENS5_IJNSA_ILi64EEENSA_ILi48EEENSA_ILi128EEEEEEaNS5_IJlSC_lEEEaSJ_NS4_8TiledMMAINS4_8MMA_AtomIJNS4_15SM100_MMA_S8_SSIaaiLi64ELi48ELNS4_4UMMA5MajorE0ELSO_0ELNSN_8SaturateE0EEEEEENS4_6LayoutINS5_IJSC_SC_SC_EEENS5_IJNSA_ILi0EEESU_SU_EEEEENS5_IJNS4_10UnderscoreESX_SX_EEEEENS4_13SM90_TMA_LOADENS4_14ComposedLayoutINS4_7SwizzleILi3ELi4ELi3EEENS4_18smem_ptr_flag_bitsILi8EEENSS_INS5_IJNSA_ILi8EEESH_EEENS5_IJSH_SC_EEEEEEEvNS4_8identityENS4_23SM90_TMA_LOAD_MULTICASTES1A_vS1B_EENS_8epilogue10collective18CollectiveEpilogueINS1E_23Sm100TmaWarpSpecializedILi1ELi1ELi24ELb0ELb0EEEJSI_NS5_IJNSS_ISF_SC_EENSS_ISG_SC_EEEEEaSJ_aSJ_NS1E_6fusion15FusionCallbacksIS1I_NS1M_17LinearCombinationIaiaiLNS_15FloatRoundStyleE2EEESI_S1L_JEEENS4_5SM1004TMEM4LOAD25SM100_TMEM_LOAD_16dp32b8xES10_NS11_INS12_ILi0ELi4ELi3EEES15_NSS_INS5_IJS16_NSA_ILi16EEEEEENS5_IJS1X_SC_EEEEEEENS4_39AutoVectorizingCopyWithAssumedAlignmentILi128EEENS4_14SM90_TMA_STOREES21_S23_S23_EEEvvEEEEvNT_6ParamsE)
        /*0044*/ 	.word	0x00000000
.L_26:


//--------------------- .nv.compat                --------------------------
	.section	.nv.compat,"",@"SHT_CUDA_COMPAT_INFO"
	.align	4
        /*0000*/ 	.byte	0x02, 0x09, 0x01, 0x00, 0x02, 0x02, 0x03, 0x00, 0x02, 0x05, 0x06, 0x00, 0x03, 0x07, 0x01, 0x01
        /*0010*/ 	.byte	0x02, 0x03, 0x01, 0x00, 0x02, 0x06, 0x01, 0x00, 0x04, 0x0b, 0x08, 0x00, 0x01, 0x00, 0x00, 0x00
        /*0020*/ 	.byte	0x00, 0x00, 0x00, 0x00


//--------------------- .nv.info._ZN7cutlass13device_kernelINS_4gemm6kernel13GemmUniversalIN4cute5tupleIJiiiiEEENS1_10collective13CollectiveMmaINS1_35MainloopSm100TmaUmmaWarpSpecializedILi15ELi2ELi4ENS5_IJNS4_1CILi2EEENSA_ILi1EEESC_EEEEENS5_IJNSA_ILi64EEENSA_ILi48EEENSA_ILi128EEEEEEaNS5_IJlSC_lEEEaSJ_NS4_8TiledMMAINS4_8MMA_AtomIJNS4_15SM100_MMA_S8_SSIaaiLi64ELi48ELNS4_4UMMA5MajorE0ELSO_0ELNSN_8SaturateE0EEEEEENS4_6LayoutINS5_IJSC_SC_SC_EEENS5_IJNSA_ILi0EEESU_SU_EEEEENS5_IJNS4_10UnderscoreESX_SX_EEEEENS4_13SM90_TMA_LOADENS4_14ComposedLayoutINS4_7SwizzleILi3ELi4ELi3EEENS4_18smem_ptr_flag_bitsILi8EEENSS_INS5_IJNSA_ILi8EEESH_EEENS5_IJSH_SC_EEEEEEEvNS4_8identityENS4_23SM90_TMA_LOAD_MULTICASTES1A_vS1B_EENS_8epilogue10collective18CollectiveEpilogueINS1E_23Sm100TmaWarpSpecializedILi1ELi1ELi24ELb0ELb0EEEJSI_NS5_IJNSS_ISF_SC_EENSS_ISG_SC_EEEEEaSJ_aSJ_NS1E_6fusion15FusionCallbacksIS1I_NS1M_17LinearCombinationIaiaiLNS_15FloatRoundStyleE2EEESI_S1L_JEEENS4_5SM1004TMEM4LOAD25SM100_TMEM_LOAD_16dp32b8xES10_NS11_INS12_ILi0ELi4ELi3EEES15_NSS_INS5_IJS16_NSA_ILi16EEEEEENS5_IJS1X_SC_EEEEEEENS4_39AutoVectorizingCopyWithAssumedAlignmentILi128EEENS4_14SM90_TMA_STOREES21_S23_S23_EEEvvEEEEvNT_6ParamsE --------------------------
	.section	.nv.info._ZN7cutlass13device_kernelINS_4gemm6kernel13GemmUniversalIN4cute5tupleIJiiiiEEENS1_10collective13CollectiveMmaINS1_35MainloopSm100TmaUmmaWarpSpecializedILi15ELi2ELi4ENS5_IJNS4_1CILi2EEENSA_ILi1EEESC_EEEEENS5_IJNSA_ILi64EEENSA_ILi48EEENSA_ILi128EEEEEEaNS5_IJlSC_lEEEaSJ_NS4_8TiledMMAINS4_8MMA_AtomIJNS4_15SM100_MMA_S8_SSIaaiLi64ELi48ELNS4_4UMMA5MajorE0ELSO_0ELNSN_8SaturateE0EEEEEENS4_6LayoutINS5_IJSC_SC_SC_EEENS5_IJNSA_ILi0EEESU_SU_EEEEENS5_IJNS4_10UnderscoreESX_SX_EEEEENS4_13SM90_TMA_LOADENS4_14ComposedLayoutINS4_7SwizzleILi3ELi4ELi3EEENS4_18smem_ptr_flag_bitsILi8EEENSS_INS5_IJNSA_ILi8EEESH_EEENS5_IJSH_SC_EEEEEEEvNS4_8identityENS4_23SM90_TMA_LOAD_MULTICASTES1A_vS1B_EENS_8epilogue10collective18CollectiveEpilogueINS1E_23Sm100TmaWarpSpecializedILi1ELi1ELi24ELb0ELb0EEEJSI_NS5_IJNSS_ISF_SC_EENSS_ISG_SC_EEEEEaSJ_aSJ_NS1E_6fusion15FusionCallbacksIS1I_NS1M_17LinearCombinationIaiaiLNS_15FloatRoundStyleE2EEESI_S1L_JEEENS4_5SM1004TMEM4LOAD25SM100_TMEM_LOAD_16dp32b8xES10_NS11_INS12_ILi0ELi4ELi3EEES15_NSS_INS5_IJS16_NSA_ILi16EEEEEENS5_IJS1X_SC_EEEEEEENS4_39AutoVectorizingCopyWithAssumedAlignmentILi128EEENS4_14SM90_TMA_STOREES21_S23_S23_EEEvvEEEEvNT_6ParamsE,"",@"SHT_CUDA_INFO"
	.sectionflags	@""
	.align	4


	//----- nvinfo : EIATTR_CUDA_API_VERSION
	.align		4
        /*0000*/ 	.byte	0x04, 0x37
        /*0002*/ 	.short	(.L_28 - .L_27)
.L_27:
        /*0004*/ 	.word	0x00000082


	//----- nvinfo : EIATTR_KPARAM_INFO
	.align		4
.L_28:
        /*0008*/ 	.byte	0x04, 0x17
        /*000a*/ 	.short	(.L_30 - .L_29)
.L_29:
        /*000c*/ 	.word	0x00000000
        /*0010*/ 	.short	0x0000
        /*0012*/ 	.short	0x0000
        /*0014*/ 	.byte	0x00, 0xf0, 0x01, 0x20


	//----- nvinfo : EIATTR_AT_ENTRY_FRAGMENTS
	.align		4
.L_30:
        /*0018*/ 	.byte	0x04, 0x4f
        /*001a*/ 	.short	(.L_32 - .L_31)


	//   ....[0]....
.L_31:
        /*001c*/ 	.word	0x00000006


	//----- nvinfo : EIATTR_RESERVED_SMEM_USED
	.align		4
.L_32:
        /*0020*/ 	.byte	0x01, 0x41
	.zero		2


	//----- nvinfo : EIATTR_SPARSE_MMA_MASK
	.align		4
        /*0024*/ 	.byte	0x03, 0x50
        /*0026*/ 	.short	0x0000


	//----- nvinfo : EIATTR_TCGEN05_1CTA_USED
	.align		4
        /*0028*/ 	.byte	0x01, 0x51
	.zero		2


	//----- nvinfo : EIATTR_MAXREG_COUNT
	.align		4
        /*002c*/ 	.byte	0x03, 0x1b
        /*002e*/ 	.short	0x00ff


	//----- nvinfo : EIATTR_NUM_BARRIERS
	.align		4
        /*0030*/ 	.byte	0x02, 0x4c
        /*0032*/ 	.byte	0x07
	.zero		1


	//----- nvinfo : EIATTR_EXTERNS
	.align		4
        /*0034*/ 	.byte	0x04, 0x0f
        /*0036*/ 	.short	(.L_34 - .L_33)


	//   ....[0]....
	.align		4
.L_33:
        /*0038*/ 	.word	index@(__assertfail)


	//----- nvinfo : EIATTR_MERCURY_ISA_VERSION
	.align		4
.L_34:
        /*003c*/ 	.byte	0x03, 0x5f
        /*003e*/ 	.short	0x0101


	//----- nvinfo : EIATTR_INT_WARP_WIDE_INSTR_OFFSETS
	.align		4
        /*0040*/ 	.byte	0x04, 0x31
        /*0042*/ 	.short	(.L_36 - .L_35)


	//   ....[0]....
.L_35:
        /*0044*/ 	.word	0x000043e0


	//   ....[1]....
        /*0048*/ 	.word	0x00004400


	//   ....[2]....
        /*004c*/ 	.word	0x00004430


	//   ....[3]....
        /*0050*/ 	.word	0x00005040


	//   ....[4]....
        /*0054*/ 	.word	0x00005170


	//   ....[5]....
        /*0058*/ 	.word	0x00005200


	//   ....[6]....
        /*005c*/ 	.word	0x00005220


	//----- nvinfo : EIATTR_COOP_GROUP_MASK_REGIDS
	.align		4
.L_36:
        /*0060*/ 	.byte	0x04, 0x29
        /*0062*/ 	.short	(.L_38 - .L_37)


	//   ....[0]....
.L_37:
        /*0064*/ 	.word	0xffffffff


	//   ....[1]....
        /*0068*/ 	.word	0xffffffff


	//   ....[2]....
        /*006c*/ 	.word	0xffffffff


	//   ....[3]....
        /*0070*/ 	.word	0xffffffff


	//   ....[4]....
        /*0074*/ 	.word	0xffffffff


	//   ....[5]....
        /*0078*/ 	.word	0xffffffff


	//   ....[6]....
        /*007c*/ 	.word	0xffffffff


	//   ....[7]....
        /*0080*/ 	.word	0xffffffff


	//   ....[8]....
        /*0084*/ 	.word	0xffffffff


	//   ....[9]....
        /*0088*/ 	.word	0xffffffff


	//   ....[10]....
        /*008c*/ 	.word	0xffffffff


	//   ....[11]....
        /*0090*/ 	.word	0xffffffff


	//   ....[12]....
        /*0094*/ 	.word	0xffffffff


	//   ....[13]....
        /*0098*/ 	.word	0xffffffff


	//----- nvinfo : EIATTR_COOP_GROUP_INSTR_OFFSETS
	.align		4
.L_38:
        /*009c*/ 	.byte	0x04, 0x28
        /*009e*/ 	.short	(.L_40 - .L_39)


	//   ....[0]....
.L_39:
        /*00a0*/ 	.word	0x00000080


	//   ....[1]....
        /*00a4*/ 	.word	0x000004d0


	//   ....[2]....
        /*00a8*/ 	.word	0x000007f0


	//   ....[3]....
        /*00ac*/ 	.word	0x00000930


	//   ....[4]....
        /*00b0*/ 	.word	0x00000a30


	//   ....[5]....
        /*00b4*/ 	.word	0x00000ba0


	//   ....[6]....
        /*00b8*/ 	.word	0x00000d40


	//   ....[7]....
        /*00bc*/ 	.word	0x00000f00


	//   ....[8]....
        /*00c0*/ 	.word	0x00002100


	//   ....[9]....
        /*00c4*/ 	.word	0x000035e0


	//   ....[10]....
        /*00c8*/ 	.word	0x000037f0


	//   ....[11]....
        /*00cc*/ 	.word	0x00003820


	//   ....[12]....
        /*00d0*/ 	.word	0x000042c0


	//   ....[13]....
        /*00d4*/ 	.word	0x000044f0


	//----- nvinfo : EIATTR_VRC_CTA_INIT_COUNT
	.align		4
.L_40:
        /*00d8*/ 	.byte	0x02, 0x4a
        /*00da*/ 	.byte	0x80
	.zero		1


	//----- nvinfo : EIATTR_SYSCALL_OFFSETS
	.align		4
        /*00dc*/ 	.byte	0x04, 0x46
        /*00de*/ 	.short	(.L_42 - .L_41)


	//   ....[0]....
.L_41:
        /*00e0*/ 	.word	0x000062f0


	//   ....[1]....
        /*00e4*/ 	.word	0x00006470


	//   ....[2]....
        /*00e8*/ 	.word	0x000065f0


	//----- nvinfo : EIATTR_MBARRIER_INSTR_OFFSETS
	.align		4
.L_42:
        /*00ec*/ 	.byte	0x04, 0x39
        /*00ee*/ 	.short	(.L_44 - .L_43)


	//   ....[0]....
.L_43:
        /*00f0*/ 	.word	0x000005f0
        /*00f4*/ 	.word	0x000000ff
        /*00f8*/ 	.word	0x00000000
        /*00fc*/ 	.short	0x0100
        /*00fe*/ 	.byte	0x04
	.zero		1


	//   ....[1]....
        /*0100*/ 	.word	0x00000600
        /*0104*/ 	.word	0x000000ff
        /*0108*/ 	.word	0x00000078
        /*010c*/ 	.short	0x0100
        /*010e*/ 	.byte	0x04
	.zero		1


	//   ....[2]....
        /*0110*/ 	.word	0x00000610
        /*0114*/ 	.word	0x000000ff
        /*0118*/ 	.word	0x00000008
        /*011c*/ 	.short	0x0100
        /*011e*/ 	.byte	0x04
	.zero		1


	//   ....[3]....
        /*0120*/ 	.word	0x00000620
        /*0124*/ 	.word	0x000000ff
        /*0128*/ 	.word	0x00000080
        /*012c*/ 	.short	0x0100
        /*012e*/ 	.byte	0x04
	.zero		1


	//   ....[4]....
        /*0130*/ 	.word	0x00000630
        /*0134*/ 	.word	0x000000ff
        /*0138*/ 	.word	0x00000010
        /*013c*/ 	.short	0x0100
        /*013e*/ 	.byte	0x04
	.zero		1


	//   ....[5]....
        /*0140*/ 	.word	0x00000640
        /*0144*/ 	.word	0x000000ff
        /*0148*/ 	.word	0x00000088
        /*014c*/ 	.short	0x0100
        /*014e*/ 	.byte	0x04
	.zero		1


	//   ....[6]....
        /*0150*/ 	.word	0x00000650
        /*0154*/ 	.word	0x000000ff
        /*0158*/ 	.word	0x00000018
        /*015c*/ 	.short	0x0100
        /*015e*/ 	.byte	0x04
	.zero		1


	//   ....[7]....
        /*0160*/ 	.word	0x00000660
        /*0164*/ 	.word	0x000000ff
        /*0168*/ 	.word	0x00000090
        /*016c*/ 	.short	0x0100
        /*016e*/ 	.byte	0x04
	.zero		1


	//   ....[8]....
        /*0170*/ 	.word	0x00000670
        /*0174*/ 	.word	0x000000ff
        /*0178*/ 	.word	0x00000020
        /*017c*/ 	.short	0x0100
        /*017e*/ 	.byte	0x04
	.zero		1


	//   ....[9]....
        /*0180*/ 	.word	0x00000680
        /*0184*/ 	.word	0x000000ff
        /*0188*/ 	.word	0x00000098
        /*018c*/ 	.short	0x0100
        /*018e*/ 	.byte	0x04
	.zero		1


	//   ....[10]....
        /*0190*/ 	.word	0x00000690
        /*0194*/ 	.word	0x000000ff
        /*0198*/ 	.word	0x00000028
        /*019c*/ 	.short	0x0100
        /*019e*/ 	.byte	0x04
	.zero		1


	//   ....[11]....
        /*01a0*/ 	.word	0x000006a0
        /*01a4*/ 	.word	0x000000ff
        /*01a8*/ 	.word	0x000000a0
        /*01ac*/ 	.short	0x0100
        /*01ae*/ 	.byte	0x04
	.zero		1


	//   ....[12]....
        /*01b0*/ 	.word	0x000006b0
        /*01b4*/ 	.word	0x000000ff
        /*01b8*/ 	.word	0x00000030
        /*01bc*/ 	.short	0x0100
        /*01be*/ 	.byte	0x04
	.zero		1


	//   ....[13]....
        /*01c0*/ 	.word	0x000006c0
        /*01c4*/ 	.word	0x000000ff
        /*01c8*/ 	.word	0x000000a8
        /*01cc*/ 	.short	0x0100
        /*01ce*/ 	.byte	0x04
	.zero		1


	//   ....[14]....
        /*01d0*/ 	.word	0x000006d0
        /*01d4*/ 	.word	0x000000ff
        /*01d8*/ 	.word	0x00000038
        /*01dc*/ 	.short	0x0100
        /*01de*/ 	.byte	0x04
	.zero		1


	//   ....[15]....
        /*01e0*/ 	.word	0x000006e0
        /*01e4*/ 	.word	0x000000ff
        /*01e8*/ 	.word	0x000000b0
        /*01ec*/ 	.short	0x0100
        /*01ee*/ 	.byte	0x04
	.zero		1


	//   ....[16]....
        /*01f0*/ 	.word	0x000006f0
        /*01f4*/ 	.word	0x000000ff
        /*01f8*/ 	.word	0x00000040
        /*01fc*/ 	.short	0x0100
        /*01fe*/ 	.byte	0x04
	.zero		1


	//   ....[17]....
        /*0200*/ 	.word	0x00000700
        /*0204*/ 	.word	0x000000ff
        /*0208*/ 	.word	0x000000b8
        /*020c*/ 	.short	0x0100
        /*020e*/ 	.byte	0x04
	.zero		1


	//   ....[18]....
        /*0210*/ 	.word	0x00000710
        /*0214*/ 	.word	0x000000ff
        /*0218*/ 	.word	0x00000048
        /*021c*/ 	.short	0x0100
        /*021e*/ 	.byte	0x04
	.zero		1


	//   ....[19]....
        /*0220*/ 	.word	0x00000720
        /*0224*/ 	.word	0x000000ff
        /*0228*/ 	.word	0x000000c0
        /*022c*/ 	.short	0x0100
        /*022e*/ 	.byte	0x04
	.zero		1


	//   ....[20]....
        /*0230*/ 	.word	0x00000730
        /*0234*/ 	.word	0x000000ff
        /*0238*/ 	.word	0x00000050
        /*023c*/ 	.short	0x0100
        /*023e*/ 	.byte	0x04
	.zero		1


	//   ....[21]....
        /*0240*/ 	.word	0x00000740
        /*0244*/ 	.word	0x000000ff
        /*0248*/ 	.word	0x000000c8
        /*024c*/ 	.short	0x0100
        /*024e*/ 	.byte	0x04
	.zero		1


	//   ....[22]....
        /*0250*/ 	.word	0x00000750
        /*0254*/ 	.word	0x000000ff
        /*0258*/ 	.word	0x00000058
        /*025c*/ 	.short	0x0100
        /*025e*/ 	.byte	0x04
	.zero		1


	//   ....[23]....
        /*0260*/ 	.word	0x00000760
        /*0264*/ 	.word	0x000000ff
        /*0268*/ 	.word	0x000000d0
        /*026c*/ 	.short	0x0100
        /*026e*/ 	.byte	0x04
	.zero		1


	//   ....[24]....
        /*0270*/ 	.word	0x00000770
        /*0274*/ 	.word	0x000000ff
        /*0278*/ 	.word	0x00000060
        /*027c*/ 	.short	0x0100
        /*027e*/ 	.byte	0x04
	.zero		1


	//   ....[25]....
        /*0280*/ 	.word	0x00000780
        /*0284*/ 	.word	0x000000ff
        /*0288*/ 	.word	0x000000d8
        /*028c*/ 	.short	0x0100
        /*028e*/ 	.byte	0x04
	.zero		1


	//   ....[26]....
        /*0290*/ 	.word	0x00000790
        /*0294*/ 	.word	0x000000ff
        /*0298*/ 	.word	0x00000068
        /*029c*/ 	.short	0x0100
        /*029e*/ 	.byte	0x04
	.zero		1


	//   ....[27]....
        /*02a0*/ 	.word	0x000007a0
        /*02a4*/ 	.word	0x000000ff
        /*02a8*/ 	.word	0x000000e0
        /*02ac*/ 	.short	0x0100
        /*02ae*/ 	.byte	0x04
	.zero		1


	//   ....[28]....
        /*02b0*/ 	.word	0x000007b0
        /*02b4*/ 	.word	0x000000ff
        /*02b8*/ 	.word	0x00000070
        /*02bc*/ 	.short	0x0100
        /*02be*/ 	.byte	0x04
	.zero		1


	//   ....[29]....
        /*02c0*/ 	.word	0x000007c0
        /*02c4*/ 	.word	0x000000ff
        /*02c8*/ 	.word	0x000000e8
        /*02cc*/ 	.short	0x0100
        /*02ce*/ 	.byte	0x04
	.zero		1


	//   ....[30]....
        /*02d0*/ 	.word	0x00000900
        /*02d4*/ 	.word	0x000000ff
        /*02d8*/ 	.word	0x000000f0
        /*02dc*/ 	.short	0x0100
        /*02de*/ 	.byte	0x04
	.zero		1


	//   ....[31]....
        /*02e0*/ 	.word	0x00000910
        /*02e4*/ 	.word	0x000000ff
        /*02e8*/ 	.word	0x000000f8
        /*02ec*/ 	.short	0x0100
        /*02ee*/ 	.byte	0x04
	.zero		1


	//   ....[32]....
        /*02f0*/ 	.word	0x00000a00
        /*02f4*/ 	.word	0x000000ff
        /*02f8*/ 	.word	0x00000100
        /*02fc*/ 	.short	0x0100
        /*02fe*/ 	.byte	0x04
	.zero		1


	//   ....[33]....
        /*0300*/ 	.word	0x00000a10
        /*0304*/ 	.word	0x000000ff
        /*0308*/ 	.word	0x00000108
        /*030c*/ 	.short	0x0100
        /*030e*/ 	.byte	0x04
	.zero		1


	//   ....[34]....
        /*0310*/ 	.word	0x00000b50
        /*0314*/ 	.word	0x000000ff
        /*0318*/ 	.word	0x00000110
        /*031c*/ 	.short	0x0100
        /*031e*/ 	.byte	0x04
	.zero		1


	//   ....[35]....
        /*0320*/ 	.word	0x00000b60
        /*0324*/ 	.word	0x000000ff
        /*0328*/ 	.word	0x00000120
        /*032c*/ 	.short	0x0100
        /*032e*/ 	.byte	0x04
	.zero		1


	//   ....[36]....
        /*0330*/ 	.word	0x00000b70
        /*0334*/ 	.word	0x000000ff
        /*0338*/ 	.word	0x00000118
        /*033c*/ 	.short	0x0100
        /*033e*/ 	.byte	0x04
	.zero		1


	//   ....[37]....
        /*0340*/ 	.word	0x00000b80
        /*0344*/ 	.word	0x000000ff
        /*0348*/ 	.word	0x00000128
        /*034c*/ 	.short	0x0100
        /*034e*/ 	.byte	0x04
	.zero		1


	//   ....[38]....
        /*0350*/ 	.word	0x00000cb0
        /*0354*/ 	.word	0x000000ff
        /*0358*/ 	.word	0x00000130
        /*035c*/ 	.short	0x0100
        /*035e*/ 	.byte	0x04
	.zero		1


	//   ....[39]....
        /*0360*/ 	.word	0x00000cc0
        /*0364*/ 	.word	0x000000ff
        /*0368*/ 	.word	0x00000150
        /*036c*/ 	.short	0x0100
        /*036e*/ 	.byte	0x04
	.zero		1


	//   ....[40]....
        /*0370*/ 	.word	0x00000cd0
        /*0374*/ 	.word	0x000000ff
        /*0378*/ 	.word	0x00000138
        /*037c*/ 	.short	0x0100
        /*037e*/ 	.byte	0x04
	.zero		1


	//   ....[41]....
        /*0380*/ 	.word	0x00000ce0
        /*0384*/ 	.word	0x000000ff
        /*0388*/ 	.word	0x00000158
        /*038c*/ 	.short	0x0100
        /*038e*/ 	.byte	0x04
	.zero		1


	//   ....[42]....
        /*0390*/ 	.word	0x00000cf0
        /*0394*/ 	.word	0x000000ff
        /*0398*/ 	.word	0x00000140
        /*039c*/ 	.short	0x0100
        /*039e*/ 	.byte	0x04
	.zero		1


	//   ....[43]....
        /*03a0*/ 	.word	0x00000d00
        /*03a4*/ 	.word	0x000000ff
        /*03a8*/ 	.word	0x00000160
        /*03ac*/ 	.short	0x0100
        /*03ae*/ 	.byte	0x04
	.zero		1


	//   ....[44]....
        /*03b0*/ 	.word	0x00000d10
        /*03b4*/ 	.word	0x000000ff
        /*03b8*/ 	.word	0x00000148
        /*03bc*/ 	.short	0x0100
        /*03be*/ 	.byte	0x04
	.zero		1


	//   ....[45]....
        /*03c0*/ 	.word	0x00000d20
        /*03c4*/ 	.word	0x000000ff
        /*03c8*/ 	.word	0x00000168
        /*03cc*/ 	.short	0x0100
        /*03ce*/ 	.byte	0x04
	.zero		1


	//   ....[46]....
        /*03d0*/ 	.word	0x00000e10
        /*03d4*/ 	.word	0x000000ff
        /*03d8*/ 	.word	0x00000170
        /*03dc*/ 	.short	0x0100
        /*03de*/ 	.byte	0x04
	.zero		1


	//   ....[47]....
        /*03e0*/ 	.word	0x00000e20
        /*03e4*/ 	.word	0x000000ff
        /*03e8*/ 	.word	0x00000180
        /*03ec*/ 	.short	0x0100
        /*03ee*/ 	.byte	0x04
	.zero		1


	//   ....[48]....
        /*03f0*/ 	.word	0x00000e30
        /*03f4*/ 	.word	0x000000ff
        /*03f8*/ 	.word	0x00000178
        /*03fc*/ 	.short	0x0100
        /*03fe*/ 	.byte	0x04
	.zero		1


	//   ....[49]....
        /*0400*/ 	.word	0x00000e40
        /*0404*/ 	.word	0x000000ff
        /*0408*/ 	.word	0x00000188
        /*040c*/ 	.short	0x0100
        /*040e*/ 	.byte	0x04
	.zero		1


	//   ....[50]....
        /*0410*/ 	.word	0x00001980
        /*0414*/ 	.word	0x00000003
        /*0418*/ 	.word	0x00000180
        /*041c*/ 	.short	0x010a
        /*041e*/ 	.byte	0xff
	.zero		1


	//   ....[51]....
        /*0420*/ 	.word	0x000019b0
        /*0424*/ 	.word	0x00000003
        /*0428*/ 	.word	0x00000170
        /*042c*/ 	.short	0x0101
        /*042e*/ 	.byte	0xff
	.zero		1


	//   ....[52]....
        /*0430*/ 	.word	0x00001a80
        /*0434*/ 	.word	0x000000ff
        /*0438*/ 	.word	0x00000078
        /*043c*/ 	.short	0x010a
        /*043e*/ 	.byte	0x05
	.zero		1


	//   ....[53]....
        /*0440*/ 	.word	0x00001b00
        /*0444*/ 	.word	0x000000ff
        /*0448*/ 	.word	0x00000078
        /*044c*/ 	.short	0x010a
        /*044e*/ 	.byte	0x21
	.zero		1


	//   ....[54]....
        /*0450*/ 	.word	0x00001c90
        /*0454*/ 	.word	0x000000ff
        /*0458*/ 	.word	0x00000078
        /*045c*/ 	.short	0x010a
        /*045e*/ 	.byte	0x08
	.zero		1


	//   ....[55]....
        /*0460*/ 	.word	0x00001db0
        /*0464*/ 	.word	0x000000ff
        /*0468*/ 	.word	0x00000108
        /*046c*/ 	.short	0x0101
        /*046e*/ 	.byte	0x07
	.zero		1


	//   ....[56]....
        /*0470*/ 	.word	0x00001dd0
        /*0474*/ 	.word	0x000000ff
        /*0478*/ 	.word	0x00000078
        /*047c*/ 	.short	0x010a
        /*047e*/ 	.byte	0x05
	.zero		1


	//   ....[57]....
        /*0480*/ 	.word	0x00001e50
        /*0484*/ 	.word	0x000000ff
        /*0488*/ 	.word	0x00000078
        /*048c*/ 	.short	0x010a
        /*048e*/ 	.byte	0x11
	.zero		1


	//   ....[58]....
        /*0490*/ 	.word	0x00001fe0
        /*0494*/ 	.word	0x000000ff
        /*0498*/ 	.word	0x00000078
        /*049c*/ 	.short	0x010a
        /*049e*/ 	.byte	0x08
	.zero		1


	//   ....[59]....
        /*04a0*/ 	.word	0x00002130
        /*04a4*/ 	.word	0x00000003
        /*04a8*/ 	.word	0x00000110
        /*04ac*/ 	.short	0x010a
        /*04ae*/ 	.byte	0xff
	.zero		1


	//   ....[60]....
        /*04b0*/ 	.word	0x00002280
        /*04b4*/ 	.word	0x00000000
        /*04b8*/ 	.word	0x00000000
        /*04bc*/ 	.short	0x0101
        /*04be*/ 	.byte	0xff
	.zero		1


	//   ....[61]....
        /*04c0*/ 	.word	0x00002830
        /*04c4*/ 	.word	0x000000ff
        /*04c8*/ 	.word	0x00000000
        /*04cc*/ 	.short	0x010a
        /*04ce*/ 	.byte	0x04
	.zero		1


	//   ....[62]....
        /*04d0*/ 	.word	0x000028c0
        /*04d4*/ 	.word	0x000000ff
        /*04d8*/ 	.word	0x00000000
        /*04dc*/ 	.short	0x010a
        /*04de*/ 	.byte	0x05
	.zero		1


	//   ....[63]....
        /*04e0*/ 	.word	0x00002950
        /*04e4*/ 	.word	0x000000ff
        /*04e8*/ 	.word	0x00000000
        /*04ec*/ 	.short	0x010a
        /*04ee*/ 	.byte	0x05
	.zero		1


	//   ....[64]....
        /*04f0*/ 	.word	0x000029e0
        /*04f4*/ 	.word	0x000000ff
        /*04f8*/ 	.word	0x00000000
        /*04fc*/ 	.short	0x010a
        /*04fe*/ 	.byte	0x05
	.zero		1


	//   ....[65]....
        /*0500*/ 	.word	0x00002a70
        /*0504*/ 	.word	0x000000ff
        /*0508*/ 	.word	0x00000000
        /*050c*/ 	.short	0x010a
        /*050e*/ 	.byte	0x05
	.zero		1


	//   ....[66]....
        /*0510*/ 	.word	0x00002b00
        /*0514*/ 	.word	0x000000ff
        /*0518*/ 	.word	0x00000000
        /*051c*/ 	.short	0x010a
        /*051e*/ 	.byte	0x05
	.zero		1


	//   ....[67]....
        /*0520*/ 	.word	0x00002b90
        /*0524*/ 	.word	0x000000ff
        /*0528*/ 	.word	0x00000000
        /*052c*/ 	.short	0x010a
        /*052e*/ 	.byte	0x05
	.zero		1


	//   ....[68]....
        /*0530*/ 	.word	0x00002c20
        /*0534*/ 	.word	0x000000ff
        /*0538*/ 	.word	0x00000000
        /*053c*/ 	.short	0x010a
        /*053e*/ 	.byte	0x05
	.zero		1


	//   ....[69]....
        /*0540*/ 	.word	0x00002cb0
        /*0544*/ 	.word	0x000000ff
        /*0548*/ 	.word	0x00000000
        /*054c*/ 	.short	0x010a
        /*054e*/ 	.byte	0x05
	.zero		1


	//   ....[70]....
        /*0550*/ 	.word	0x00002d40
        /*0554*/ 	.word	0x000000ff
        /*0558*/ 	.word	0x00000000
        /*055c*/ 	.short	0x010a
        /*055e*/ 	.byte	0x05
	.zero		1


	//   ....[71]....
        /*0560*/ 	.word	0x00002dd0
        /*0564*/ 	.word	0x000000ff
        /*0568*/ 	.word	0x00000000
        /*056c*/ 	.short	0x010a
        /*056e*/ 	.byte	0x05
	.zero		1


	//   ....[72]....
        /*0570*/ 	.word	0x00002e60
        /*0574*/ 	.word	0x000000ff
        /*0578*/ 	.word	0x00000000
        /*057c*/ 	.short	0x010a
        /*057e*/ 	.byte	0x05
	.zero		1


	//   ....[73]....
        /*0580*/ 	.word	0x00002ef0
        /*0584*/ 	.word	0x000000ff
        /*0588*/ 	.word	0x00000000
        /*058c*/ 	.short	0x010a
        /*058e*/ 	.byte	0x05
	.zero		1


	//   ....[74]....
        /*0590*/ 	.word	0x00002f80
        /*0594*/ 	.word	0x000000ff
        /*0598*/ 	.word	0x00000000
        /*059c*/ 	.short	0x010a
        /*059e*/ 	.byte	0x05
	.zero		1


	//   ....[75]....
        /*05a0*/ 	.word	0x00003020
        /*05a4*/ 	.word	0x00000000
        /*05a8*/ 	.word	0x00000000
        /*05ac*/ 	.short	0x010a
        /*05ae*/ 	.byte	0xff
	.zero		1


	//   ....[76]....
        /*05b0*/ 	.word	0x00003140
        /*05b4*/ 	.word	0x00000002
        /*05b8*/ 	.word	0x00000170
        /*05bc*/ 	.short	0x010a
        /*05be*/ 	.byte	0xff
	.zero		1


	//   ....[77]....
        /*05c0*/ 	.word	0x000031a0
        /*05c4*/ 	.word	0x00000004
        /*05c8*/ 	.word	0x00000000
        /*05cc*/ 	.short	0x0101
        /*05ce*/ 	.byte	0xff
	.zero		1


	//   ....[78]....
        /*05d0*/ 	.word	0x000031c0
        /*05d4*/ 	.word	0x000000ff
        /*05d8*/ 	.word	0x00000120
        /*05dc*/ 	.short	0x010a
        /*05de*/ 	.byte	0x04
	.zero		1


	//   ....[79]....
        /*05e0*/ 	.word	0x000032e0
        /*05e4*/ 	.word	0x00000002
        /*05e8*/ 	.word	0x00000110
        /*05ec*/ 	.short	0x010a
        /*05ee*/ 	.byte	0xff
	.zero		1


	//   ....[80]....
        /*05f0*/ 	.word	0x000033f0
        /*05f4*/ 	.word	0x00000002
        /*05f8*/ 	.word	0x00000000
        /*05fc*/ 	.short	0x0101
        /*05fe*/ 	.byte	0xff
	.zero		1


	//   ....[81]....
        /*0600*/ 	.word	0x00003480
        /*0604*/ 	.word	0x000000ff
        /*0608*/ 	.word	0x00000120
        /*060c*/ 	.short	0x0106
        /*060e*/ 	.byte	0x04
	.zero		1


	//   ....[82]....
        /*0610*/ 	.word	0x000034a0
        /*0614*/ 	.word	0x000000ff
        /*0618*/ 	.word	0x00000120
        /*061c*/ 	.short	0x010a
        /*061e*/ 	.byte	0x04
	.zero		1


	//   ....[83]....
        /*0620*/ 	.word	0x00003530
        /*0624*/ 	.word	0x000000ff
        /*0628*/ 	.word	0x00000120
        /*062c*/ 	.short	0x0106
        /*062e*/ 	.byte	0x07
	.zero		1


	//   ....[84]....
        /*0630*/ 	.word	0x00003570
        /*0634*/ 	.word	0x00000000
        /*0638*/ 	.word	0x00000120
        /*063c*/ 	.short	0x010a
        /*063e*/ 	.byte	0xff
	.zero		1


	//   ....[85]....
        /*0640*/ 	.word	0x00003ac0
        /*0644*/ 	.word	0x00000000
        /*0648*/ 	.word	0x00000110
        /*064c*/ 	.short	0x010a
        /*064e*/ 	.byte	0xff
	.zero		1


	//   ....[86]....
        /*0650*/ 	.word	0x00003bc0
        /*0654*/ 	.word	0x00000003
        /*0658*/ 	.word	0x00000000
        /*065c*/ 	.short	0x0101
        /*065e*/ 	.byte	0xff
	.zero		1


	//   ....[87]....
        /*0660*/ 	.word	0x00003bd0
        /*0664*/ 	.word	0x000000ff
        /*0668*/ 	.word	0x00000000
        /*066c*/ 	.short	0x010a
        /*066e*/ 	.byte	0x05
	.zero		1


	//   ....[88]....
        /*0670*/ 	.word	0x00003c50
        /*0674*/ 	.word	0x000000ff
        /*0678*/ 	.word	0x00000150
        /*067c*/ 	.short	0x010a
        /*067e*/ 	.byte	0x1f
	.zero		1


	//   ....[89]....
        /*0680*/ 	.word	0x00003d20
        /*0684*/ 	.word	0x000000ff
        /*0688*/ 	.word	0x00000000
        /*068c*/ 	.short	0x010a
        /*068e*/ 	.byte	0x07
	.zero		1


	//   ....[90]....
        /*0690*/ 	.word	0x00003e60
        /*0694*/ 	.word	0x000000ff
        /*0698*/ 	.word	0x00000000
        /*069c*/ 	.short	0x010a
        /*069e*/ 	.byte	0x06
	.zero		1


	//   ....[91]....
        /*06a0*/ 	.word	0x000040f0
        /*06a4*/ 	.word	0x000000ff
        /*06a8*/ 	.word	0x00000000
        /*06ac*/ 	.short	0x010a
        /*06ae*/ 	.byte	0x04
	.zero		1


	//   ....[92]....
        /*06b0*/ 	.word	0x00004180
        /*06b4*/ 	.word	0x000000ff
        /*06b8*/ 	.word	0x00000000
        /*06bc*/ 	.short	0x010a
        /*06be*/ 	.byte	0x05
	.zero		1


	//   ....[93]....
        /*06c0*/ 	.word	0x00004210
        /*06c4*/ 	.word	0x000000ff
        /*06c8*/ 	.word	0x00000000
        /*06cc*/ 	.short	0x010a
        /*06ce*/ 	.byte	0x05
	.zero		1


	//   ....[94]....
        /*06d0*/ 	.word	0x000042a0
        /*06d4*/ 	.word	0x000000ff
        /*06d8*/ 	.word	0x00000000
        /*06dc*/ 	.short	0x010a
        /*06de*/ 	.byte	0x04
	.zero		1


	//   ....[95]....
        /*06e0*/ 	.word	0x00004790
        /*06e4*/ 	.word	0x00000003
        /*06e8*/ 	.word	0x00000110
        /*06ec*/ 	.short	0x010a
        /*06ee*/ 	.byte	0xff
	.zero		1


	//   ....[96]....
        /*06f0*/ 	.word	0x00004900
        /*06f4*/ 	.word	0x00000000
        /*06f8*/ 	.word	0x00000000
        /*06fc*/ 	.short	0x0101
        /*06fe*/ 	.byte	0xff
	.zero		1


	//   ....[97]....
        /*0700*/ 	.word	0x00004dc0
        /*0704*/ 	.word	0x000000ff
        /*0708*/ 	.word	0x00000108
        /*070c*/ 	.short	0x010a
        /*070e*/ 	.byte	0x15
	.zero		1


	//   ....[98]....
        /*0710*/ 	.word	0x00004f50
        /*0714*/ 	.word	0x000000ff
        /*0718*/ 	.word	0x000000f8
        /*071c*/ 	.short	0x010a
        /*071e*/ 	.byte	0x15
	.zero		1


	//   ....[99]....
        /*0720*/ 	.word	0x00005240
        /*0724*/ 	.word	0x000000ff
        /*0728*/ 	.word	0x000000f0
        /*072c*/ 	.short	0x010b
        /*072e*/ 	.byte	0x15
	.zero		1


	//   ....[100]....
        /*0730*/ 	.word	0x00005250
        /*0734*/ 	.word	0x000000ff
        /*0738*/ 	.word	0x00000000
        /*073c*/ 	.short	0x0101
        /*073e*/ 	.byte	0x33
	.zero		1


	//   ....[101]....
        /*0740*/ 	.word	0x00005290
        /*0744*/ 	.word	0x00000000
        /*0748*/ 	.word	0x000000f8
        /*074c*/ 	.short	0x010a
        /*074e*/ 	.byte	0xff
	.zero		1


	//   ....[102]....
        /*0750*/ 	.word	0x00005500
        /*0754*/ 	.word	0x00000008
        /*0758*/ 	.word	0x00000110
        /*075c*/ 	.short	0x010a
        /*075e*/ 	.byte	0xff
	.zero		1


	//   ....[103]....
        /*0760*/ 	.word	0x00005680
        /*0764*/ 	.word	0x00000000
        /*0768*/ 	.word	0x00000000
        /*076c*/ 	.short	0x0101
        /*076e*/ 	.byte	0xff
	.zero		1


	//   ....[104]....
        /*0770*/ 	.word	0x00005eb0
        /*0774*/ 	.word	0x000000ff
        /*0778*/ 	.word	0x000000f0
        /*077c*/ 	.short	0x010a
        /*077e*/ 	.byte	0x2e
	.zero		1


	//   ....[105]....
        /*0780*/ 	.word	0x00005ec0
        /*0784*/ 	.word	0x000000ff
        /*0788*/ 	.word	0x00000130
        /*078c*/ 	.short	0x010a
        /*078e*/ 	.byte	0x2f
	.zero		1


	//   ....[106]....
        /*0790*/ 	.word	0x00005f40
        /*0794*/ 	.word	0x000000ff
        /*0798*/ 	.word	0x000000f0
        /*079c*/ 	.short	0x010a
        /*079e*/ 	.byte	0x2e
	.zero		1


	//   ....[107]....
        /*07a0*/ 	.word	0x00006100
        /*07a4*/ 	.word	0x000000ff
        /*07a8*/ 	.word	0x00000000
        /*07ac*/ 	.short	0x0101
        /*07ae*/ 	.byte	0x04
	.zero		1


	//   ....[108]....
        /*07b0*/ 	.word	0x00006120
        /*07b4*/ 	.word	0x000000ff
        /*07b8*/ 	.word	0x00000130
        /*07bc*/ 	.short	0x010a
        /*07be*/ 	.byte	0x2f
	.zero		1


	//   ....[109]....
        /*07c0*/ 	.word	0x00006cb0
        /*07c4*/ 	.word	0x000000ff
        /*07c8*/ 	.word	0x00000000
        /*07cc*/ 	.short	0x0101
        /*07ce*/ 	.byte	0x04
	.zero		1


	//   ....[110]....
        /*07d0*/ 	.word	0x00007000
        /*07d4*/ 	.word	0x00000003
        /*07d8*/ 	.word	0x00000180
        /*07dc*/ 	.short	0x010a
        /*07de*/ 	.byte	0xff
	.zero		1


	//   ....[111]....
        /*07e0*/ 	.word	0x00007060
        /*07e4*/ 	.word	0x00000000
        /*07e8*/ 	.word	0x00000078
        /*07ec*/ 	.short	0x010a
        /*07ee*/ 	.byte	0xff
	.zero		1


	//   ....[112]....
        /*07f0*/ 	.word	0x000070c0
        /*07f4*/ 	.word	0x00000000
        /*07f8*/ 	.word	0x00000078
        /*07fc*/ 	.short	0x010a
        /*07fe*/ 	.byte	0xff
	.zero		1


	//   ....[113]....
        /*0800*/ 	.word	0x00007110
        /*0804*/ 	.word	0x00000003
        /*0808*/ 	.word	0x00000110
        /*080c*/ 	.short	0x010a
        /*080e*/ 	.byte	0xff
	.zero		1


	//   ....[114]....
        /*0810*/ 	.word	0x00007170
        /*0814*/ 	.word	0x00000000
        /*0818*/ 	.word	0x00000000
        /*081c*/ 	.short	0x010a
        /*081e*/ 	.byte	0xff
	.zero		1


	//   ....[115]....
        /*0820*/ 	.word	0x000071d0
        /*0824*/ 	.word	0x00000000
        /*0828*/ 	.word	0x00000000
        /*082c*/ 	.short	0x010a
        /*082e*/ 	.byte	0xff
	.zero		1


	//   ....[116]....
        /*0830*/ 	.word	0x00007230
        /*0834*/ 	.word	0x00000000
        /*0838*/ 	.word	0x00000000
        /*083c*/ 	.short	0x010a
        /*083e*/ 	.byte	0xff
	.zero		1


	//   ....[117]....
        /*0840*/ 	.word	0x00007290
        /*0844*/ 	.word	0x00000000
        /*0848*/ 	.word	0x00000000
        /*084c*/ 	.short	0x010a
        /*084e*/ 	.byte	0xff
	.zero		1


	//   ....[118]....
        /*0850*/ 	.word	0x000072f0
        /*0854*/ 	.word	0x00000000
        /*0858*/ 	.word	0x00000000
        /*085c*/ 	.short	0x010a
        /*085e*/ 	.byte	0xff
	.zero		1


	//   ....[119]....
        /*0860*/ 	.word	0x00007350
        /*0864*/ 	.word	0x00000000
        /*0868*/ 	.word	0x00000000
        /*086c*/ 	.short	0x010a
        /*086e*/ 	.byte	0xff
	.zero		1


	//   ....[120]....
        /*0870*/ 	.word	0x000073b0
        /*0874*/ 	.word	0x00000000
        /*0878*/ 	.word	0x00000000
        /*087c*/ 	.short	0x010a
        /*087e*/ 	.byte	0xff
	.zero		1


	//   ....[121]....
        /*0880*/ 	.word	0x00007410
        /*0884*/ 	.word	0x00000000
        /*0888*/ 	.word	0x00000000
        /*088c*/ 	.short	0x010a
        /*088e*/ 	.byte	0xff
	.zero		1


	//   ....[122]....
        /*0890*/ 	.word	0x00007470
        /*0894*/ 	.word	0x00000000
        /*0898*/ 	.word	0x00000000
        /*089c*/ 	.short	0x010a
        /*089e*/ 	.byte	0xff
	.zero		1


	//   ....[123]....
        /*08a0*/ 	.word	0x000074d0
        /*08a4*/ 	.word	0x00000000
        /*08a8*/ 	.word	0x00000000
        /*08ac*/ 	.short	0x010a
        /*08ae*/ 	.byte	0xff
	.zero		1


	//   ....[124]....
        /*08b0*/ 	.word	0x00007530
        /*08b4*/ 	.word	0x00000000
        /*08b8*/ 	.word	0x00000000
        /*08bc*/ 	.short	0x010a
        /*08be*/ 	.byte	0xff
	.zero		1


	//   ....[125]....
        /*08c0*/ 	.word	0x00007590
        /*08c4*/ 	.word	0x00000000
        /*08c8*/ 	.word	0x00000000
        /*08cc*/ 	.short	0x010a
        /*08ce*/ 	.byte	0xff
	.zero		1


	//   ....[126]....
        /*08d0*/ 	.word	0x000075f0
        /*08d4*/ 	.word	0x00000000
        /*08d8*/ 	.word	0x00000000
        /*08dc*/ 	.short	0x010a
        /*08de*/ 	.byte	0xff
	.zero		1


	//   ....[127]....
        /*08e0*/ 	.word	0x00007650
        /*08e4*/ 	.word	0x00000000
        /*08e8*/ 	.word	0x00000000
        /*08ec*/ 	.short	0x010a
        /*08ee*/ 	.byte	0xff
	.zero		1


	//   ....[128]....
        /*08f0*/ 	.word	0x000076a0
        /*08f4*/ 	.word	0x00000002
        /*08f8*/ 	.word	0x00000170
        /*08fc*/ 	.short	0x010a
        /*08fe*/ 	.byte	0xff
	.zero		1


	//   ....[129]....
        /*0900*/ 	.word	0x00007700
        /*0904*/ 	.word	0x00000002
        /*0908*/ 	.word	0x00000120
        /*090c*/ 	.short	0x010a
        /*090e*/ 	.byte	0xff
	.zero		1


	//   ....[130]....
        /*0910*/ 	.word	0x00007750
        /*0914*/ 	.word	0x00000002
        /*0918*/ 	.word	0x00000110
        /*091c*/ 	.short	0x010a
        /*091e*/ 	.byte	0xff
	.zero		1


	//   ....[131]....
        /*0920*/ 	.word	0x000077b0
        /*0924*/ 	.word	0x00000000
        /*0928*/ 	.word	0x00000120
        /*092c*/ 	.short	0x010a
        /*092e*/ 	.byte	0xff
	.zero		1


	//   ....[132]....
        /*0930*/ 	.word	0x00007800
        /*0934*/ 	.word	0x00000000
        /*0938*/ 	.word	0x00000110
        /*093c*/ 	.short	0x010a
        /*093e*/ 	.byte	0xff
	.zero		1


	//   ....[133]....
        /*0940*/ 	.word	0x00007860
        /*0944*/ 	.word	0x00000003
        /*0948*/ 	.word	0x00000150
        /*094c*/ 	.short	0x010a
        /*094e*/ 	.byte	0xff
	.zero		1


	//   ....[134]....
        /*0950*/ 	.word	0x000078c0
        /*0954*/ 	.word	0x00000000
        /*0958*/ 	.word	0x00000000
        /*095c*/ 	.short	0x010a
        /*095e*/ 	.byte	0xff
	.zero		1


	//   ....[135]....
        /*0960*/ 	.word	0x00007920
        /*0964*/ 	.word	0x00000000
        /*0968*/ 	.word	0x00000000
        /*096c*/ 	.short	0x010a
        /*096e*/ 	.byte	0xff
	.zero		1


	//   ....[136]....
        /*0970*/ 	.word	0x00007980
        /*0974*/ 	.word	0x00000000
        /*0978*/ 	.word	0x00000000
        /*097c*/ 	.short	0x010a
        /*097e*/ 	.byte	0xff
	.zero		1


	//   ....[137]....
        /*0980*/ 	.word	0x000079e0
        /*0984*/ 	.word	0x00000000
        /*0988*/ 	.word	0x00000000
        /*098c*/ 	.short	0x010a
        /*098e*/ 	.byte	0xff
	.zero		1


	//   ....[138]....
        /*0990*/ 	.word	0x00007a40
        /*0994*/ 	.word	0x00000000
        /*0998*/ 	.word	0x00000000
        /*099c*/ 	.short	0x010a
        /*099e*/ 	.byte	0xff
	.zero		1


	//   ....[139]....
        /*09a0*/ 	.word	0x00007a90
        /*09a4*/ 	.word	0x00000003
        /*09a8*/ 	.word	0x00000110
        /*09ac*/ 	.short	0x010a
        /*09ae*/ 	.byte	0xff
	.zero		1


	//   ....[140]....
        /*09b0*/ 	.word	0x00007af0
        /*09b4*/ 	.word	0x00000000
        /*09b8*/ 	.word	0x00000108
        /*09bc*/ 	.short	0x010a
        /*09be*/ 	.byte	0xff
	.zero		1


	//   ....[141]....
        /*09c0*/ 	.word	0x00007b50
        /*09c4*/ 	.word	0x00000003
        /*09c8*/ 	.word	0x000000f8
        /*09cc*/ 	.short	0x010a
        /*09ce*/ 	.byte	0xff
	.zero		1


	//   ....[142]....
        /*09d0*/ 	.word	0x00007ba0
        /*09d4*/ 	.word	0x00000008
        /*09d8*/ 	.word	0x00000110
        /*09dc*/ 	.short	0x010a
        /*09de*/ 	.byte	0xff
	.zero		1


	//   ....[143]....
        /*09e0*/ 	.word	0x00007c00
        /*09e4*/ 	.word	0x00000000
        /*09e8*/ 	.word	0x000000f0
        /*09ec*/ 	.short	0x010a
        /*09ee*/ 	.byte	0xff
	.zero		1


	//   ....[144]....
        /*09f0*/ 	.word	0x00007c60
        /*09f4*/ 	.word	0x00000000
        /*09f8*/ 	.word	0x00000130
        /*09fc*/ 	.short	0x010a
        /*09fe*/ 	.byte	0xff
	.zero		1


	//----- nvinfo : EIATTR_NUM_MBARRIERS
	.align		4
.L_44:
        /*0a00*/ 	.byte	0x03, 0x38
        /*0a02*/ 	.short	0x0032


	//----- nvinfo : EIATTR_EXIT_INSTR_OFFSETS
	.align		4
        /*0a04*/ 	.byte	0x04, 0x1c
        /*0a06*/ 	.short	(.L_46 - .L_45)


	//   ....[0]....
.L_45:
        /*0a08*/ 	.word	0x00003050


	//   ....[1]....
        /*0a0c*/ 	.word	0x00003540


	//   ....[2]....
        /*0a10*/ 	.word	0x000035a0


	//   ....[3]....
        /*0a14*/ 	.word	0x00004500


	//   ....[4]....
        /*0a18*/ 	.word	0x000052c0


	//   ....[5]....
        /*0a1c*/ 	.word	0x00005300


	//   ....[6]....
        /*0a20*/ 	.word	0x00006ff0


	//----- nvinfo : EIATTR_MAX_THREADS
	.align		4
.L_46:
        /*0a24*/ 	.byte	0x04, 0x05
        /*0a26*/ 	.short	(.L_48 - .L_47)
.L_47:
        /*0a28*/ 	.word	0x00000100
        /*0a2c*/ 	.word	0x00000001
        /*0a30*/ 	.word	0x00000001


	//----- nvinfo : EIATTR_CRS_STACK_SIZE
	.align		4
.L_48:
        /*0a34*/ 	.byte	0x04, 0x1e
        /*0a36*/ 	.short	(.L_50 - .L_49)
.L_49:
        /*0a38*/ 	.word	0x00000000


	//----- nvinfo : EIATTR_CBANK_PARAM_SIZE
	.align		4
.L_50:
        /*0a3c*/ 	.byte	0x03, 0x19
        /*0a3e*/ 	.short	0x0800


	//----- nvinfo : EIATTR_PARAM_CBANK
	.align		4
        /*0a40*/ 	.byte	0x04, 0x0a
        /*0a42*/ 	.short	(.L_52 - .L_51)
	.align		4
.L_51:
        /*0a44*/ 	.word	index@(.nv.constant0._ZN7cutlass13device_kernelINS_4gemm6kernel13GemmUniversalIN4cute5tupleIJiiiiEEENS1_10collective13CollectiveMmaINS1_35MainloopSm100TmaUmmaWarpSpecializedILi15ELi2ELi4ENS5_IJNS4_1CILi2EEENSA_ILi1EEESC_EEEEENS5_IJNSA_ILi64EEENSA_ILi48EEENSA_ILi128EEEEEEaNS5_IJlSC_lEEEaSJ_NS4_8TiledMMAINS4_8MMA_AtomIJNS4_15SM100_MMA_S8_SSIaaiLi64ELi48ELNS4_4UMMA5MajorE0ELSO_0ELNSN_8SaturateE0EEEEEENS4_6LayoutINS5_IJSC_SC_SC_EEENS5_IJNSA_ILi0EEESU_SU_EEEEENS5_IJNS4_10UnderscoreESX_SX_EEEEENS4_13SM90_TMA_LOADENS4_14ComposedLayoutINS4_7SwizzleILi3ELi4ELi3EEENS4_18smem_ptr_flag_bitsILi8EEENSS_INS5_IJNSA_ILi8EEESH_EEENS5_IJSH_SC_EEEEEEEvNS4_8identityENS4_23SM90_TMA_LOAD_MULTICASTES1A_vS1B_EENS_8epilogue10collective18CollectiveEpilogueINS1E_23Sm100TmaWarpSpecializedILi1ELi1ELi24ELb0ELb0EEEJSI_NS5_IJNSS_ISF_SC_EENSS_ISG_SC_EEEEEaSJ_aSJ_NS1E_6fusion15FusionCallbacksIS1I_NS1M_17LinearCombinationIaiaiLNS_15FloatRoundStyleE2EEESI_S1L_JEEENS4_5SM1004TMEM4LOAD25SM100_TMEM_LOAD_16dp32b8xES10_NS11_INS12_ILi0ELi4ELi3EEES15_NSS_INS5_IJS16_NSA_ILi16EEEEEENS5_IJS1X_SC_EEEEEEENS4_39AutoVectorizingCopyWithAssumedAlignmentILi128EEENS4_14SM90_TMA_STOREES21_S23_S23_EEEvvEEEEvNT_6ParamsE)
        /*0a48*/ 	.short	0x0380
        /*0a4a*/ 	.short	0x0800


	//----- nvinfo : EIATTR_SW_WAR
	.align		4
.L_52:
        /*0a4c*/ 	.byte	0x04, 0x36
        /*0a4e*/ 	.short	(.L_54 - .L_53)
.L_53:
        /*0a50*/ 	.word	0x00000008
.L_54:


//--------------------- .nv.callgraph             --------------------------
	.section	.nv.callgraph,"",@"SHT_CUDA_CALLGRAPH"
	.align	4
	.sectionentsize	8
	.align		4
        /*0000*/ 	.word	0x00000000
	.align		4
        /*0004*/ 	.word	0xffffffff
	.align		4
        /*0008*/ 	.word	index@(_ZN7cutlass13device_kernelINS_4gemm6kernel13GemmUniversalIN4cute5tupleIJiiiiEEENS1_10collective13CollectiveMmaINS1_35MainloopSm100TmaUmmaWarpSpecializedILi15ELi2ELi4ENS5_IJNS4_1CILi2EEENSA_ILi1EEESC_EEEEENS5_IJNSA_ILi64EEENSA_ILi48EEENSA_ILi128EEEEEEaNS5_IJlSC_lEEEaSJ_NS4_8TiledMMAINS4_8MMA_AtomIJNS4_15SM100_MMA_S8_SSIaaiLi64ELi48ELNS4_4UMMA5MajorE0ELSO_0ELNSN_8SaturateE0EEEEEENS4_6LayoutINS5_IJSC_SC_SC_EEENS5_IJNSA_ILi0EEESU_SU_EEEEENS5_IJNS4_10UnderscoreESX_SX_EEEEENS4_13SM90_TMA_LOADENS4_14ComposedLayoutINS4_7SwizzleILi3ELi4ELi3EEENS4_18smem_ptr_flag_bitsILi8EEENSS_INS5_IJNSA_ILi8EEESH_EEENS5_IJSH_SC_EEEEEEEvNS4_8identityENS4_23SM90_TMA_LOAD_MULTICASTES1A_vS1B_EENS_8epilogue10collective18CollectiveEpilogueINS1E_23Sm100TmaWarpSpecializedILi1ELi1ELi24ELb0ELb0EEEJSI_NS5_IJNSS_ISF_SC_EENSS_ISG_SC_EEEEEaSJ_aSJ_NS1E_6fusion15FusionCallbacksIS1I_NS1M_17LinearCombinationIaiaiLNS_15FloatRoundStyleE2EEESI_S1L_JEEENS4_5SM1004TMEM4LOAD25SM100_TMEM_LOAD_16dp32b8xES10_NS11_INS12_ILi0ELi4ELi3EEES15_NSS_INS5_IJS16_NSA_ILi16EEEEEENS5_IJS1X_SC_EEEEEEENS4_39AutoVectorizingCopyWithAssumedAlignmentILi128EEENS4_14SM90_TMA_STOREES21_S23_S23_EEEvvEEEEvNT_6ParamsE)
	.align		4
        /*000c*/ 	.word	index@(__assertfail)
	.align		4
        /*0010*/ 	.word	0x00000000
	.align		4
        /*0014*/ 	.word	0xfffffffe
	.align		4
        /*0018*/ 	.word	0x00000000
	.align		4
        /*001c*/ 	.word	0xfffffffd
	.align		4
        /*0020*/ 	.word	0x00000000
	.align		4
        /*0024*/ 	.word	0xfffffffc


//--------------------- .nv.constant4             --------------------------
	.section	.nv.constant4,"a",@progbits
	.align	8
	.align		8
.nv.constant4:
        /*0000*/ 	.dword	__assertfail
	.align		8
        /*0008*/ 	.dword	__unnamed_1
	.align		8
        /*0010*/ 	.dword	_ZN40_INTERNAL_08e206d6_4_k_cu_039250dc_355724cuda3std3__45__cpo5beginE
	.align		8
        /*0018*/ 	.dword	_ZN40_INTERNAL_08e206d6_4_k_cu_039250dc_355724cuda3std3__45__cpo3endE
	.align		8
        /*0020*/ 	.dword	_ZN40_INTERNAL_08e206d6_4_k_cu_039250dc_355724cuda3std3__45__cpo6cbeginE
	.align		8
        /*0028*/ 	.dword	_ZN40_INTERNAL_08e206d6_4_k_cu_039250dc_355724cuda3std3__45__cpo4cendE
	.align		8
        /*0030*/ 	.dword	_ZN40_INTERNAL_08e206d6_4_k_cu_039250dc_355724cuda3std3__442_GLOBAL__N__08e206d6_4_k_cu_039250dc_355726ignoreE
	.align		8
        /*0038*/ 	.dword	_ZN40_INTERNAL_08e206d6_4_k_cu_039250dc_355724cuda3std3__419piecewise_constructE
	.align		8
        /*0040*/ 	.dword	_ZN40_INTERNAL_08e206d6_4_k_cu_039250dc_355724cuda3std3__48in_placeE
	.align		8
        /*0048*/ 	.dword	_ZN40_INTERNAL_08e206d6_4_k_cu_039250dc_355724cuda3std6ranges3__45__cpo4swapE
	.align		8
        /*0050*/ 	.dword	_ZN40_INTERNAL_08e206d6_4_k_cu_039250dc_355724cuda3std6ranges3__45__cpo9iter_moveE
	.align		8
        /*0058*/ 	.dword	_ZN40_INTERNAL_08e206d6_4_k_cu_039250dc_355724cute7productE
	.align		8
        /*0060*/ 	.dword	_ZN40_INTERNAL_08e206d6_4_k_cu_039250dc_355724cute1_E
	.align		8
        /*0068*/ 	.dword	$str$25
	.align		8
        /*0070*/ 	.dword	$str$26


//--------------------- .text._ZN7cutlass13device_kernelINS_4gemm6kernel13GemmUniversalIN4cute5tupleIJiiiiEEENS1_10collective13CollectiveMmaINS1_35MainloopSm100TmaUmmaWarpSpecializedILi15ELi2ELi4ENS5_IJNS4_1CILi2EEENSA_ILi1EEESC_EEEEENS5_IJNSA_ILi64EEENSA_ILi48EEENSA_ILi128EEEEEEaNS5_IJlSC_lEEEaSJ_NS4_8TiledMMAINS4_8MMA_AtomIJNS4_15SM100_MMA_S8_SSIaaiLi64ELi48ELNS4_4UMMA5MajorE0ELSO_0ELNSN_8SaturateE0EEEEEENS4_6LayoutINS5_IJSC_SC_SC_EEENS5_IJNSA_ILi0EEESU_SU_EEEEENS5_IJNS4_10UnderscoreESX_SX_EEEEENS4_13SM90_TMA_LOADENS4_14ComposedLayoutINS4_7SwizzleILi3ELi4ELi3EEENS4_18smem_ptr_flag_bitsILi8EEENSS_INS5_IJNSA_ILi8EEESH_EEENS5_IJSH_SC_EEEEEEEvNS4_8identityENS4_23SM90_TMA_LOAD_MULTICASTES1A_vS1B_EENS_8epilogue10collective18CollectiveEpilogueINS1E_23Sm100TmaWarpSpecializedILi1ELi1ELi24ELb0ELb0EEEJSI_NS5_IJNSS_ISF_SC_EENSS_ISG_SC_EEEEEaSJ_aSJ_NS1E_6fusion15FusionCallbacksIS1I_NS1M_17LinearCombinationIaiaiLNS_15FloatRoundStyleE2EEESI_S1L_JEEENS4_5SM1004TMEM4LOAD25SM100_TMEM_LOAD_16dp32b8xES10_NS11_INS12_ILi0ELi4ELi3EEES15_NSS_INS5_IJS16_NSA_ILi16EEEEEENS5_IJS1X_SC_EEEEEEENS4_39AutoVectorizingCopyWithAssumedAlignmentILi128EEENS4_14SM90_TMA_STOREES21_S23_S23_EEEvvEEEEvNT_6ParamsE --------------------------
	.section	.text._ZN7cutlass13device_kernelINS_4gemm6kernel13GemmUniversalIN4cute5tupleIJiiiiEEENS1_10collective13CollectiveMmaINS1_35MainloopSm100TmaUmmaWarpSpecializedILi15ELi2ELi4ENS5_IJNS4_1CILi2EEENSA_ILi1EEESC_EEEEENS5_IJNSA_ILi64EEENSA_ILi48EEENSA_ILi128EEEEEEaNS5_IJlSC_lEEEaSJ_NS4_8TiledMMAINS4_8MMA_AtomIJNS4_15SM100_MMA_S8_SSIaaiLi64ELi48ELNS4_4UMMA5MajorE0ELSO_0ELNSN_8SaturateE0EEEEEENS4_6LayoutINS5_IJSC_SC_SC_EEENS5_IJNSA_ILi0EEESU_SU_EEEEENS5_IJNS4_10UnderscoreESX_SX_EEEEENS4_13SM90_TMA_LOADENS4_14ComposedLayoutINS4_7SwizzleILi3ELi4ELi3EEENS4_18smem_ptr_flag_bitsILi8EEENSS_INS5_IJNSA_ILi8EEESH_EEENS5_IJSH_SC_EEEEEEEvNS4_8identityENS4_23SM90_TMA_LOAD_MULTICASTES1A_vS1B_EENS_8epilogue10collective18CollectiveEpilogueINS1E_23Sm100TmaWarpSpecializedILi1ELi1ELi24ELb0ELb0EEEJSI_NS5_IJNSS_ISF_SC_EENSS_ISG_SC_EEEEEaSJ_aSJ_NS1E_6fusion15FusionCallbacksIS1I_NS1M_17LinearCombinationIaiaiLNS_15FloatRoundStyleE2EEESI_S1L_JEEENS4_5SM1004TMEM4LOAD25SM100_TMEM_LOAD_16dp32b8xES10_NS11_INS12_ILi0ELi4ELi3EEES15_NSS_INS5_IJS16_NSA_ILi16EEEEEENS5_IJS1X_SC_EEEEEEENS4_39AutoVectorizingCopyWithAssumedAlignmentILi128EEENS4_14SM90_TMA_STOREES21_S23_S23_EEEvvEEEEvNT_6ParamsE,"ax",@progbits
	.align	128
.text._ZN7cutlass13device_kernelINS_4gemm6kernel13GemmUniversalIN4cute5tupleIJiiiiEEENS1_10collective13CollectiveMmaINS1_35MainloopSm100TmaUmmaWarpSpecializedILi15ELi2ELi4ENS5_IJNS4_1CILi2EEENSA_ILi1EEESC_EEEEENS5_IJNSA_ILi64EEENSA_ILi48EEENSA_ILi128EEEEEEaNS5_IJlSC_lEEEaSJ_NS4_8TiledMMAINS4_8MMA_AtomIJNS4_15SM100_MMA_S8_SSIaaiLi64ELi48ELNS4_4UMMA5MajorE0ELSO_0ELNSN_8SaturateE0EEEEEENS4_6LayoutINS5_IJSC_SC_SC_EEENS5_IJNSA_ILi0EEESU_SU_EEEEENS5_IJNS4_10UnderscoreESX_SX_EEEEENS4_13SM90_TMA_LOADENS4_14ComposedLayoutINS4_7SwizzleILi3ELi4ELi3EEENS4_18smem_ptr_flag_bitsILi8EEENSS_INS5_IJNSA_ILi8EEESH_EEENS5_IJSH_SC_EEEEEEEvNS4_8identityENS4_23SM90_TMA_LOAD_MULTICASTES1A_vS1B_EENS_8epilogue10collective18CollectiveEpilogueINS1E_23Sm100TmaWarpSpecializedILi1ELi1ELi24ELb0ELb0EEEJSI_NS5_IJNSS_ISF_SC_EENSS_ISG_SC_EEEEEaSJ_aSJ_NS1E_6fusion15FusionCallbacksIS1I_NS1M_17LinearCombinationIaiaiLNS_15FloatRoundStyleE2EEESI_S1L_JEEENS4_5SM1004TMEM4LOAD25SM100_TMEM_LOAD_16dp32b8xES10_NS11_INS12_ILi0ELi4ELi3EEES15_NSS_INS5_IJS16_NSA_ILi16EEEEEENS5_IJS1X_SC_EEEEEEENS4_39AutoVectorizingCopyWithAssumedAlignmentILi128EEENS4_14SM90_TMA_STOREES21_S23_S23_EEEvvEEEEvNT_6ParamsE:
        .type           _ZN7cutlass13device_kernelINS_4gemm6kernel13GemmUniversalIN4cute5tupleIJiiiiEEENS1_10collective13CollectiveMmaINS1_35MainloopSm100TmaUmmaWarpSpecializedILi15ELi2ELi4ENS5_IJNS4_1CILi2EEENSA_ILi1EEESC_EEEEENS5_IJNSA_ILi64EEENSA_ILi48EEENSA_ILi128EEEEEEaNS5_IJlSC_lEEEaSJ_NS4_8TiledMMAINS4_8MMA_AtomIJNS4_15SM100_MMA_S8_SSIaaiLi64ELi48ELNS4_4UMMA5MajorE0ELSO_0ELNSN_8SaturateE0EEEEEENS4_6LayoutINS5_IJSC_SC_SC_EEENS5_IJNSA_ILi0EEESU_SU_EEEEENS5_IJNS4_10UnderscoreESX_SX_EEEEENS4_13SM90_TMA_LOADENS4_14ComposedLayoutINS4_7SwizzleILi3ELi4ELi3EEENS4_18smem_ptr_flag_bitsILi8EEENSS_INS5_IJNSA_ILi8EEESH_EEENS5_IJSH_SC_EEEEEEEvNS4_8identityENS4_23SM90_TMA_LOAD_MULTICASTES1A_vS1B_EENS_8epilogue10collective18CollectiveEpilogueINS1E_23Sm100TmaWarpSpecializedILi1ELi1ELi24ELb0ELb0EEEJSI_NS5_IJNSS_ISF_SC_EENSS_ISG_SC_EEEEEaSJ_aSJ_NS1E_6fusion15FusionCallbacksIS1I_NS1M_17LinearCombinationIaiaiLNS_15FloatRoundStyleE2EEESI_S1L_JEEENS4_5SM1004TMEM4LOAD25SM100_TMEM_LOAD_16dp32b8xES10_NS11_INS12_ILi0ELi4ELi3EEES15_NSS_INS5_IJS16_NSA_ILi16EEEEEENS5_IJS1X_SC_EEEEEEENS4_39AutoVectorizingCopyWithAssumedAlignmentILi128EEENS4_14SM90_TMA_STOREES21_S23_S23_EEEvvEEEEvNT_6ParamsE,@function
        .size           _ZN7cutlass13device_kernelINS_4gemm6kernel13GemmUniversalIN4cute5tupleIJiiiiEEENS1_10collective13CollectiveMmaINS1_35MainloopSm100TmaUmmaWarpSpecializedILi15ELi2ELi4ENS5_IJNS4_1CILi2EEENSA_ILi1EEESC_EEEEENS5_IJNSA_ILi64EEENSA_ILi48EEENSA_ILi128EEEEEEaNS5_IJlSC_lEEEaSJ_NS4_8TiledMMAINS4_8MMA_AtomIJNS4_15SM100_MMA_S8_SSIaaiLi64ELi48ELNS4_4UMMA5MajorE0ELSO_0ELNSN_8SaturateE0EEEEEENS4_6LayoutINS5_IJSC_SC_SC_EEENS5_IJNSA_ILi0EEESU_SU_EEEEENS5_IJNS4_10UnderscoreESX_SX_EEEEENS4_13SM90_TMA_LOADENS4_14ComposedLayoutINS4_7SwizzleILi3ELi4ELi3EEENS4_18smem_ptr_flag_bitsILi8EEENSS_INS5_IJNSA_ILi8EEESH_EEENS5_IJSH_SC_EEEEEEEvNS4_8identityENS4_23SM90_TMA_LOAD_MULTICASTES1A_vS1B_EENS_8epilogue10collective18CollectiveEpilogueINS1E_23Sm100TmaWarpSpecializedILi1ELi1ELi24ELb0ELb0EEEJSI_NS5_IJNSS_ISF_SC_EENSS_ISG_SC_EEEEEaSJ_aSJ_NS1E_6fusion15FusionCallbacksIS1I_NS1M_17LinearCombinationIaiaiLNS_15FloatRoundStyleE2EEESI_S1L_JEEENS4_5SM1004TMEM4LOAD25SM100_TMEM_LOAD_16dp32b8xES10_NS11_INS12_ILi0ELi4ELi3EEES15_NSS_INS5_IJS16_NSA_ILi16EEEEEENS5_IJS1X_SC_EEEEEEENS4_39AutoVectorizingCopyWithAssumedAlignmentILi128EEENS4_14SM90_TMA_STOREES21_S23_S23_EEEvvEEEEvNT_6ParamsE,(.L_x_168 - _ZN7cutlass13device_kernelINS_4gemm6kernel13GemmUniversalIN4cute5tupleIJiiiiEEENS1_10collective13CollectiveMmaINS1_35MainloopSm100TmaUmmaWarpSpecializedILi15ELi2ELi4ENS5_IJNS4_1CILi2EEENSA_ILi1EEESC_EEEEENS5_IJNSA_ILi64EEENSA_ILi48EEENSA_ILi128EEEEEEaNS5_IJlSC_lEEEaSJ_NS4_8TiledMMAINS4_8MMA_AtomIJNS4_15SM100_MMA_S8_SSIaaiLi64ELi48ELNS4_4UMMA5MajorE0ELSO_0ELNSN_8SaturateE0EEEEEENS4_6LayoutINS5_IJSC_SC_SC_EEENS5_IJNSA_ILi0EEESU_SU_EEEEENS5_IJNS4_10UnderscoreESX_SX_EEEEENS4_13SM90_TMA_LOADENS4_14ComposedLayoutINS4_7SwizzleILi3ELi4ELi3EEENS4_18smem_ptr_flag_bitsILi8EEENSS_INS5_IJNSA_ILi8EEESH_EEENS5_IJSH_SC_EEEEEEEvNS4_8identityENS4_23SM90_TMA_LOAD_MULTICASTES1A_vS1B_EENS_8epilogue10collective18CollectiveEpilogueINS1E_23Sm100TmaWarpSpecializedILi1ELi1ELi24ELb0ELb0EEEJSI_NS5_IJNSS_ISF_SC_EENSS_ISG_SC_EEEEEaSJ_aSJ_NS1E_6fusion15FusionCallbacksIS1I_NS1M_17LinearCombinationIaiaiLNS_15FloatRoundStyleE2EEESI_S1L_JEEENS4_5SM1004TMEM4LOAD25SM100_TMEM_LOAD_16dp32b8xES10_NS11_INS12_ILi0ELi4ELi3EEES15_NSS_INS5_IJS16_NSA_ILi16EEEEEENS5_IJS1X_SC_EEEEEEENS4_39AutoVectorizingCopyWithAssumedAlignmentILi128EEENS4_14SM90_TMA_STOREES21_S23_S23_EEEvvEEEEvNT_6ParamsE)
        .other          _ZN7cutlass13device_kernelINS_4gemm6kernel13GemmUniversalIN4cute5tupleIJiiiiEEENS1_10collective13CollectiveMmaINS1_35MainloopSm100TmaUmmaWarpSpecializedILi15ELi2ELi4ENS5_IJNS4_1CILi2EEENSA_ILi1EEESC_EEEEENS5_IJNSA_ILi64EEENSA_ILi48EEENSA_ILi128EEEEEEaNS5_IJlSC_lEEEaSJ_NS4_8TiledMMAINS4_8MMA_AtomIJNS4_15SM100_MMA_S8_SSIaaiLi64ELi48ELNS4_4UMMA5MajorE0ELSO_0ELNSN_8SaturateE0EEEEEENS4_6LayoutINS5_IJSC_SC_SC_EEENS5_IJNSA_ILi0EEESU_SU_EEEEENS5_IJNS4_10UnderscoreESX_SX_EEEEENS4_13SM90_TMA_LOADENS4_14ComposedLayoutINS4_7SwizzleILi3ELi4ELi3EEENS4_18smem_ptr_flag_bitsILi8EEENSS_INS5_IJNSA_ILi8EEESH_EEENS5_IJSH_SC_EEEEEEEvNS4_8identityENS4_23SM90_TMA_LOAD_MULTICASTES1A_vS1B_EENS_8epilogue10collective18CollectiveEpilogueINS1E_23Sm100TmaWarpSpecializedILi1ELi1ELi24ELb0ELb0EEEJSI_NS5_IJNSS_ISF_SC_EENSS_ISG_SC_EEEEEaSJ_aSJ_NS1E_6fusion15FusionCallbacksIS1I_NS1M_17LinearCombinationIaiaiLNS_15FloatRoundStyleE2EEESI_S1L_JEEENS4_5SM1004TMEM4LOAD25SM100_TMEM_LOAD_16dp32b8xES10_NS11_INS12_ILi0ELi4ELi3EEES15_NSS_INS5_IJS16_NSA_ILi16EEEEEENS5_IJS1X_SC_EEEEEEENS4_39AutoVectorizingCopyWithAssumedAlignmentILi128EEENS4_14SM90_TMA_STOREES21_S23_S23_EEEvvEEEEvNT_6ParamsE,@"STO_CUDA_ENTRY STV_DEFAULT"
_ZN7cutlass13device_kernelINS_4gemm6kernel13GemmUniversalIN4cute5tupleIJiiiiEEENS1_10collective13CollectiveMmaINS1_35MainloopSm100TmaUmmaWarpSpecializedILi15ELi2ELi4ENS5_IJNS4_1CILi2EEENSA_ILi1EEESC_EEEEENS5_IJNSA_ILi64EEENSA_ILi48EEENSA_ILi128EEEEEEaNS5_IJlSC_lEEEaSJ_NS4_8TiledMMAINS4_8MMA_AtomIJNS4_15SM100_MMA_S8_SSIaaiLi64ELi48ELNS4_4UMMA5MajorE0ELSO_0ELNSN_8SaturateE0EEEEEENS4_6LayoutINS5_IJSC_SC_SC_EEENS5_IJNSA_ILi0EEESU_SU_EEEEENS5_IJNS4_10UnderscoreESX_SX_EEEEENS4_13SM90_TMA_LOADENS4_14ComposedLayoutINS4_7SwizzleILi3ELi4ELi3EEENS4_18smem_ptr_flag_bitsILi8EEENSS_INS5_IJNSA_ILi8EEESH_EEENS5_IJSH_SC_EEEEEEEvNS4_8identityENS4_23SM90_TMA_LOAD_MULTICASTES1A_vS1B_EENS_8epilogue10collective18CollectiveEpilogueINS1E_23Sm100TmaWarpSpecializedILi1ELi1ELi24ELb0ELb0EEEJSI_NS5_IJNSS_ISF_SC_EENSS_ISG_SC_EEEEEaSJ_aSJ_NS1E_6fusion15FusionCallbacksIS1I_NS1M_17LinearCombinationIaiaiLNS_15FloatRoundStyleE2EEESI_S1L_JEEENS4_5SM1004TMEM4LOAD25SM100_TMEM_LOAD_16dp32b8xES10_NS11_INS12_ILi0ELi4ELi3EEES15_NSS_INS5_IJS16_NSA_ILi16EEEEEENS5_IJS1X_SC_EEEEEEENS4_39AutoVectorizingCopyWithAssumedAlignmentILi128EEENS4_14SM90_TMA_STOREES21_S23_S23_EEEvvEEEEvNT_6ParamsE:
[----:B------:R-:W1:Y:S01]  /*0000*/  LDC R1, c[0x0][0x37c] ;  /* 0x0000df00ff017b82 */ /* 0x000e620000000800 */
[----:B------:R-:W2:Y:S01]  /*0010*/  S2R R65, SR_TID.X ;  /* 0x0000000000417919 */ /* 0x000ea20000002100 */
[----:B------:R-:W3:Y:S01]  /*0020*/  LDCU.64 UR8, c[0x0][0x890] ;  /* 0x00011200ff0877ac */ /* 0x000ee20008000a00 */
[----:B------:R-:W-:Y:S02]  /*0030*/  PRMT R57, RZ, 0x7610, R57 ;  /* 0x00007610ff397816 */ /* 0x000fe40000000039 */
[----:B------:R-:W-:Y:S01]  /*0040*/  ELECT P3, URZ, PT ;  /* 0x0000000000ff782f */ /* 0x000fe20003860000 */
[----:B---3--:R-:W-:-:S04]  /*0050*/  UISETP.NE.U32.AND UP0, UPT, UR8, URZ, UPT ;  /* 0x000000ff0800728c */ /* 0x008fc8000bf05070 */
[----:B------:R-:W-:Y:S01]  /*0060*/  UISETP.NE.AND.EX UP0, UPT, UR9, URZ, UPT, UP0 ;  /* 0x000000ff0900728c */ /* 0x000fe2000bf05300 */
[----:B--2---:R-:W-:-:S05]  /*0070*/  SHF.R.U32.HI R58, RZ, 0x5, R65 ;  /* 0x00000005ff3a7819 */ /* 0x004fca0000011641 */
[----:B------:R-:W2:Y:S02]  /*0080*/  SHFL.IDX PT, R0, R58, RZ, 0x1f ;  /* 0x00001fff3a007589 */ /* 0x000ea400000e0000 */
[----:B--2---:R-:W-:Y:S01]  /*0090*/  R2UR UR20, R0 ;  /* 0x00000000001472ca */ /* 0x004fe200000e0000 */
[----:B-1----:R-:W-:-:S14]  /*00a0*/  BRA.U UP0, `(.L_x_0) ;  /* 0x0000000100307547 */ /* 0x002fdc000b800000 */
[----:B------:R-:W1:Y:S02]  /*00b0*/  LDCU.64 UR4, c[0x0][0x888] ;  /* 0x00011100ff0477ac */ /* 0x000e640008000a00 */
[----:B-1----:R-:W-:-:S04]  /*00c0*/  UISETP.NE.U32.AND UP0, UPT, UR4, URZ, UPT ;  /* 0x000000ff0400728c */ /* 0x002fc8000bf05070 */
[----:B------:R-:W-:-:S09]  /*00d0*/  UISETP.NE.AND.EX UP0, UPT, UR5, URZ, UPT, UP0 ;  /* 0x000000ff0500728c */ /* 0x000fd2000bf05300 */
[----:B------:R-:W-:Y:S05]  /*00e0*/  BRA.U !UP0, `(.L_x_1) ;  /* 0x0000000108187547 */ /* 0x000fea000b800000 */
[----:B------:R-:W1:Y:S01]  /*00f0*/  LDC.64 R2, c[0x0][0x888] ;  /* 0x00022200ff027b82 */ /* 0x000e620000000a00 */
[----:B------:R-:W1:Y:S02]  /*0100*/  LDCU.64 UR4, c[0x0][0x358] ;  /* 0x00006b00ff0477ac */ /* 0x000e640008000a00 */
[----:B-1----:R-:W2:Y:S01]  /*0110*/  LDG.E R0, desc[UR4][R2.64] ;  /* 0x0000000402007981 */ /* 0x002ea2000c1e1900 */
[----:B------:R-:W-:Y:S01]  /*0120*/  HFMA2 R57, -RZ, RZ, 0, 5.9604644775390625e-08 ;  /* 0x00000001ff397431 */ /* 0x000fe200000001ff */
[----:B--2---:R-:W-:Y:S01]  /*0130*/  R2UR UR45, R0 ;  /* 0x00000000002d72ca */ /* 0x004fe200000e0000 */
[----:B------:R-:W-:Y:S05]  /*0140*/  BRA `(.L_x_0) ;  /* 0x0000000000087947 */ /* 0x000fea0003800000 */
.L_x_1:
[----:B------:R-:W-:Y:S01]  /*0150*/  HFMA2 R57, -RZ, RZ, 0, 5.9604644775390625e-08 ;  /* 0x00000001ff397431 */ /* 0x000fe200000001ff */
[----:B------:R-:W1:Y:S02]  /*0160*/  LDCU UR45, c[0x0][0x880] ;  /* 0x00011000ff2d77ac */ /* 0x000e640008000800 */
.L_x_0:
[----:B------:R-:W2:Y:S02]  /*0170*/  LDCU.64 UR4, c[0x0][0x8b0] ;  /* 0x00011600ff0477ac */ /* 0x000ea40008000a00 */
[----:B--2---:R-:W-:-:S04]  /*0180*/  UISETP.NE.U32.AND UP0, UPT, UR4, URZ, UPT ;  /* 0x000000ff0400728c */ /* 0x004fc8000bf05070 */
[----:B------:R-:W-:-:S09]  /*0190*/  UISETP.NE.AND.EX UP0, UPT, UR5, URZ, UPT, UP0 ;  /* 0x000000ff0500728c */ /* 0x000fd2000bf05300 */
[----:B------:R-:W-:Y:S05]  /*01a0*/  BRA.U UP0, `(.L_x_2) ;  /* 0x0000000100247547 */ /* 0x000fea000b800000 */
[----:B------:R-:W2:Y:S02]  /*01b0*/  LDCU.64 UR4, c[0x0][0x8a8] ;  /* 0x00011500ff0477ac */ /* 0x000ea40008000a00 */
[----:B--2---:R-:W-:-:S04]  /*01c0*/  UISETP.NE.U32.AND UP0, UPT, UR4, URZ, UPT ;  /* 0x000000ff0400728c */ /* 0x004fc8000bf05070 */
[----:B------:R-:W-:-:S09]  /*01d0*/  UISETP.NE.AND.EX UP0, UPT, UR5, URZ, UPT, UP0 ;  /* 0x000000ff0500728c */ /* 0x000fd2000bf05300 */
[----:B------:R-:W-:Y:S05]  /*01e0*/  BRA.U !UP0, `(.L_x_3) ;  /* 0x0000000108107547 */ /* 0x000fea000b800000 */
[----:B------:R-:W2:Y:S01]  /*01f0*/  LDC.64 R16, c[0x0][0x8a8] ;  /* 0x00022a00ff107b82 */ /* 0x000ea20000000a00 */
[----:B------:R-:W2:Y:S02]  /*0200*/  LDCU.64 UR4, c[0x0][0x358] ;  /* 0x00006b00ff0477ac */ /* 0x000ea40008000a00 */
[----:B--2---:R2:W5:Y:S01]  /*0210*/  LDG.E R16, desc[UR4][R16.64] ;  /* 0x0000000410107981 */ /* 0x004562000c1e1900 */
[----:B------:R-:W-:Y:S05]  /*0220*/  BRA `(.L_x_2) ;  /* 0x0000000000047947 */ /* 0x000fea0003800000 */
.L_x_3:
[----:B------:R-:W3:Y:S02]  /*0230*/  LDC R16, c[0x0][0x8a0] ;  /* 0x00022800ff107b82 */ /* 0x000ee40000000800 */
.L_x_2:
[----:B------:R-:W-:Y:S01]  /*0240*/  IMAD.U32 R0, RZ, RZ, UR20 ;  /* 0x00000014ff007e24 */ /* 0x000fe2000f8e00ff */
[----:B------:R-:W-:Y:S04]  /*0250*/  BSSY.RECONVERGENT B0, `(.L_x_4) ;  /* 0x000000c000007945 */ /* 0x000fe80003800200 */
[C---:B------:R-:W-:Y:S02]  /*0260*/  ISETP.NE.OR P1, PT, R0.reuse, 0x1, !P3 ;  /* 0x000000010000780c */ /* 0x040fe40005f25670 */
[----:B------:R-:W-:-:S11]  /*0270*/  ISETP.NE.OR P0, PT, R0, 0x3, !P3 ;  /* 0x000000030000780c */ /* 0x000fd60005f05670 */
[----:B------:R-:W-:Y:S05]  /*0280*/  @P1 BRA `(.L_x_5) ;  /* 0x0000000000201947 */ /* 0x000fea0003800000 */
[----:B------:R-:W4:Y:S02]  /*0290*/  LDCU.64 UR4, c[0x0][0x348] ;  /* 0x00006900ff0477ac */ /* 0x000f240008000a00 */
[----:B----4-:R-:W-:Y:S02]  /*02a0*/  UIADD3 UR6, UP1, UPT, UR4, 0x80, URZ ;  /* 0x0000008004067890 */ /* 0x010fe4000ff3e0ff */
[----:B------:R-:W-:Y:S02]  /*02b0*/  UIADD3 UR4, UP0, UPT, UR4, 0x180, URZ ;  /* 0x0000018004047890 */ /* 0x000fe4000ff1e0ff */
[----:B------:R-:W-:Y:S02]  /*02c0*/  UIADD3.X UR7, UPT, UPT, URZ, UR5, URZ, UP1, !UPT ;  /* 0x00000005ff077290 */ /* 0x000fe40008ffe4ff */
[----:B------:R-:W-:-:S07]  /*02d0*/  UIADD3.X UR5, UPT, UPT, URZ, UR5, URZ, UP0, !UPT ;  /* 0x00000005ff057290 */ /* 0x000fce00087fe4ff */
[----:B------:R4:W-:Y:S02]  /*02e0*/  UTMACCTL.PF [UR6] ;  /* 0x00000000060079b9 */ /* 0x0009e40008040000 */
[----:B------:R4:W-:Y:S02]  /*02f0*/  UTMACCTL.PF [UR4] ;  /* 0x00000000040079b9 */ /* 0x0009e40008040000 */
[----:B----4-:R-:W-:Y:S01]  /*0300*/  NOP ;  /* 0x0000000000007918 */ /* 0x010fe20000000000 */
.L_x_5:
[----:B-1----:R-:W-:Y:S05]  /*0310*/  BSYNC.RECONVERGENT B0 ;  /* 0x0000000000007941 */ /* 0x002fea0003800200 */
.L_x_4:
[----:B------:R-:W-:Y:S04]  /*0320*/  BSSY.RECONVERGENT B0, `(.L_x_6) ;  /* 0x000000a000007945 */ /* 0x000fe80003800200 */
[----:B------:R-:W-:Y:S05]  /*0330*/  @P0 BRA `(.L_x_7) ;  /* 0x0000000000200947 */ /* 0x000fea0003800000 */
[----:B------:R-:W1:Y:S02]  /*0340*/  LDCU.64 UR4, c[0x0][0x348] ;  /* 0x00006900ff0477ac */ /* 0x000e640008000a00 */
[----:B-1----:R-:W-:Y:S02]  /*0350*/  UIADD3 UR6, UP1, UPT, UR4, 0x580, URZ ;  /* 0x0000058004067890 */ /* 0x002fe4000ff3e0ff */
[----:B------:R-:W-:Y:S02]  /*0360*/  UIADD3 UR4, UP0, UPT, UR4, 0x680, URZ ;  /* 0x0000068004047890 */ /* 0x000fe4000ff1e0ff */
[----:B------:R-:W-:Y:S02]  /*0370*/  UIADD3.X UR7, UPT, UPT, URZ, UR5, URZ, UP1, !UPT ;  /* 0x00000005ff077290 */ /* 0x000fe40008ffe4ff */
[----:B------:R-:W-:-:S07]  /*0380*/  UIADD3.X UR5, UPT, UPT, URZ, UR5, URZ, UP0, !UPT ;  /* 0x00000005ff057290 */ /* 0x000fce00087fe4ff */
[----:B------:R1:W-:Y:S02]  /*0390*/  UTMACCTL.PF [UR6] ;  /* 0x00000000060079b9 */ /* 0x0003e40008040000 */
[----:B------:R1:W-:Y:S02]  /*03a0*/  UTMACCTL.PF [UR4] ;  /* 0x00000000040079b9 */ /* 0x0003e40008040000 */
[----:B-1----:R-:W-:Y:S01]  /*03b0*/  NOP ;  /* 0x0000000000007918 */ /* 0x002fe20000000000 */
.L_x_7:
[----:B------:R-:W-:Y:S05]  /*03c0*/  BSYNC.RECONVERGENT B0 ;  /* 0x0000000000007941 */ /* 0x000fea0003800200 */
.L_x_6:
[----:B------:R-:W1:Y:S01]  /*03d0*/  LDCU.64 UR4, c[0x0][0x888] ;  /* 0x00011100ff0477ac */ /* 0x000e620008000a00 */
[----:B------:R-:W-:Y:S02]  /*03e0*/  UISETP.EQ.U32.AND UP2, UPT, UR8, URZ, UPT ;  /* 0x000000ff0800728c */ /* 0x000fe4000bf42070 */
[----:B------:R-:W-:Y:S02]  /*03f0*/  UPLOP3.LUT UP3, UPT, UPT, UPT, UPT, 0x80, 0x8 ;  /* 0x000000000008789c */ /* 0x000fe40003f6f070 */
[----:B-1----:R-:W-:-:S04]  /*0400*/  UISETP.NE.U32.AND UP0, UPT, UR4, URZ, UPT ;  /* 0x000000ff0400728c */ /* 0x002fc8000bf05070 */
[----:B------:R-:W-:-:S04]  /*0410*/  UISETP.NE.AND.EX UP1, UPT, UR5, URZ, UPT, UP0 ;  /* 0x000000ff0500728c */ /* 0x000fc8000bf25300 */
[----:B------:R-:W-:-:S04]  /*0420*/  UISETP.EQ.OR.EX UP4, UPT, UR9, URZ, !UP1, UP2 ;  /* 0x000000ff0900728c */ /* 0x000fc8000cf82720 */
[----:B------:R-:W-:-:S06]  /*0430*/  UP2UR UR4, UPR, URZ, 0x10 ;  /* 0x00000010ff047883 */ /* 0x000fcc0008000000 */
[----:B------:R-:W-:Y:S01]  /*0440*/  MOV R60, UR4 ;  /* 0x00000004003c7c02 */ /* 0x000fe20008000f00 */
[----:B------:R-:W-:Y:S06]  /*0450*/  BRA.U !UP4, `(.L_x_8) ;  /* 0x000000010c1c7547 */ /* 0x000fec000b800000 */
[----:B------:R-:W-:Y:S02]  /*0460*/  UISETP.NE.U32.AND UP2, UPT, UR8, URZ, UPT ;  /* 0x000000ff0800728c */ /* 0x000fe4000bf45070 */
[----:B------:R-:W-:Y:S02]  /*0470*/  UISETP.NE.AND UP0, UPT, UR45, URZ, UPT ;  /* 0x000000ff2d00728c */ /* 0x000fe4000bf05270 */
[----:B------:R-:W-:Y:S02]  /*0480*/  UISETP.NE.AND.EX UP2, UPT, UR9, URZ, UPT, UP2 ;  /* 0x000000ff0900728c */ /* 0x000fe4000bf45320 */
[----:B------:R-:W-:-:S09]  /*0490*/  USEL UR4, URZ, 0xffffffff, UP1 ;  /* 0xffffffffff047887 */ /* 0x000fd20008800000 */
[----:B------:R-:W-:-:S04]  /*04a0*/  @!UP2 USEL UR4, URZ, 0xffffffff, UP0 ;  /* 0xffffffffff04a887 */ /* 0x000fc80008000000 */
[----:B------:R-:W-:-:S04]  /*04b0*/  ULOP3.LUT UR4, UR4, 0x1, URZ, 0xc0, !UPT ;  /* 0x0000000104047892 */ /* 0x000fc8000f8ec0ff */
[----:B------:R-:W-:Y:S02]  /*04c0*/  UISETP.NE.U32.AND UP3, UPT, UR4, 0x1, UPT ;  /* 0x000000010400788c */ /* 0x000fe4000bf65070 */
.L_x_8:
[----:B------:R-:W1:Y:S02]  /*04d0*/  SHFL.IDX PT, R2, R58, RZ, 0x1f ;  /* 0x00001fff3a027589 */ /* 0x000e6400000e0000 */
[----:B-1----:R-:W-:-:S13]  /*04e0*/  ISETP.NE.AND P0, PT, R2, RZ, PT ;  /* 0x000000ff0200720c */ /* 0x002fda0003f05270 */
[----:B------:R-:W-:Y:S05]  /*04f0*/  @P0 BRA `(.L_x_9) ;  /* 0x0000000000bc0947 */ /* 0x000fea0003800000 */
[----:B------:R-:W-:Y:S01]  /*0500*/  ELECT P0, URZ, PT ;  /* 0x0000000000ff782f */ /* 0x000fe20003800000 */
[----:B------:R-:W-:-:S12]  /*0510*/  BSSY.RECONVERGENT B0, `(.L_x_9) ;  /* 0x000002d000007945 */ /* 0x000fd80003800200 */
[----:B------:R-:W-:Y:S05]  /*0520*/  @!P0 BRA `(.L_x_10) ;  /* 0x0000000000ac8947 */ /* 0x000fea0003800000 */
[----:B------:R-:W1:Y:S01]  /*0530*/  S2UR UR4, SR_CgaCtaId ;  /* 0x00000000000479c3 */ /* 0x000e620000008800 */
[----:B------:R-:W-:Y:S01]  /*0540*/  UMOV UR5, 0x400 ;  /* 0x0000040000057882 */ /* 0x000fe20000000000 */
[----:B------:R-:W-:Y:S01]  /*0550*/  UMOV UR8, 0x1 ;  /* 0x0000000100087882 */ /* 0x000fe20000000000 */
[----:B------:R-:W-:Y:S01]  /*0560*/  UMOV UR6, 0x2 ;  /* 0x0000000200067882 */ /* 0x000fe20000000000 */
[----:B------:R-:W-:-:S04]  /*0570*/  UIADD3 UR8, UPT, UPT, -UR8, 0x100000, URZ ;  /* 0x0010000008087890 */ /* 0x000fc8000fffe1ff */
[----:B------:R-:W-:Y:S02]  /*0580*/  USHF.L.U32 UR9, UR8, 0xb, URZ ;  /* 0x0000000b08097899 */ /* 0x000fe400080006ff */
[----:B------:R-:W-:Y:S02]  /*0590*/  USHF.L.U32 UR8, UR8, 0x1, URZ ;  /* 0x0000000108087899 */ /* 0x000fe400080006ff */
[----:B------:R-:W-:-:S04]  /*05a0*/  UIADD3 UR6, UPT, UPT, -UR6, 0x100000, URZ ;  /* 0x0010000006067890 */ /* 0x000fc8000fffe1ff */
[----:B------:R-:W-:Y:S02]  /*05b0*/  USHF.L.U32 UR7, UR6, 0xb, URZ ;  /* 0x0000000b06077899 */ /* 0x000fe400080006ff */
[----:B------:R-:W-:Y:S02]  /*05c0*/  USHF.L.U32 UR6, UR6, 0x1, URZ ;  /* 0x0000000106067899 */ /* 0x000fe400080006ff */
[----:B-1----:R-:W-:Y:S01]  /*05d0*/  ULEA UR4, UR4, UR5, 0x18 ;  /* 0x0000000504047291 */ /* 0x002fe2000f8ec0ff */
[----:B------:R-:W1:Y:S11]  /*05e0*/  FENCE.VIEW.ASYNC.S ;  /* 0x00000000000073c6 */ /* 0x000e760000000000 */
[----:B-1----:R1:W4:Y:S01]  /*05f0*/  SYNCS.EXCH.64 URZ, [UR4], UR8 ;  /* 0x0000000804ff75b2 */ /* 0x0023220008000100 */
[----:B------:R1:W1:Y:S01]  /*0600*/  SYNCS.EXCH.64 URZ, [UR4+0x78], UR6 ;  /* 0x0000780604ff75b2 */ /* 0x0002620008000100 */
        /* <DEDUP_REMOVED lines=28> */
[----:B----4-:R-:W-:Y:S01]  /*07d0*/  NOP ;  /* 0x0000000000007918 */ /* 0x010fe20000000000 */
.L_x_10:
[----:B-1----:R-:W-:Y:S05]  /*07e0*/  BSYNC.RECONVERGENT B0 ;  /* 0x0000000000007941 */ /* 0x002fea0003800200 */
.L_x_9:
[----:B------:R-:W1:Y:S01]  /*07f0*/  SHFL.IDX PT, R2, R58, RZ, 0x1f ;  /* 0x00001fff3a027589 */ /* 0x000e6200000e0000 */
[----:B------:R-:W-:Y:S01]  /*0800*/  NOP ;  /* 0x0000000000007918 */ /* 0x000fe20000000000 */
[----:B-1----:R-:W-:-:S13]  /*0810*/  ISETP.NE.AND P0, PT, R2, 0x1, PT ;  /* 0x000000010200780c */ /* 0x002fda0003f05270 */
[----:B------:R-:W-:Y:S05]  /*0820*/  @P0 BRA `(.L_x_11) ;  /* 0x0000000000400947 */ /* 0x000fea0003800000 */
        /* <DEDUP_REMOVED lines=9> */
[----:B------:R-:W-:Y:S01]  /*08c0*/  USHF.L.U32 UR6, UR6, 0x1, URZ ;  /* 0x0000000106067899 */ /* 0x000fe200080006ff */
[----:B------:R-:W-:Y:S01]  /*08d0*/  ELECT P0, URZ, PT ;  /* 0x0000000000ff782f */ /* 0x000fe20003800000 */
[----:B-1----:R-:W-:Y:S01]  /*08e0*/  ULEA UR4, UR4, UR5, 0x18 ;  /* 0x0000000504047291 */ /* 0x002fe2000f8ec0ff */
[----:B------:R-:W1:Y:S11]  /*08f0*/  FENCE.VIEW.ASYNC.S ;  /* 0x00000000000073c6 */ /* 0x000e760000000000 */
[----:B-1----:R1:W4:Y:S01]  /*0900*/  SYNCS.EXCH.64 URZ, [UR4+0xf0], UR8 ;  /* 0x0000f00804ff75b2 */ /* 0x0023220008000100 */
[----:B------:R1:W1:Y:S01]  /*0910*/  SYNCS.EXCH.64 URZ, [UR4+0xf8], UR6 ;  /* 0x0000f80604ff75b2 */ /* 0x0002620008000100 */
[----:B------:R-:W-:Y:S01]  /*0920*/  NOP ;  /* 0x0000000000007918 */ /* 0x000fe20000000000 */
.L_x_11:
[----:B------:R-:W2:Y:S01]  /*0930*/  SHFL.IDX PT, R2, R58, RZ, 0x1f ;  /* 0x00001fff3a027589 */ /* 0x000ea200000e0000 */
[----:B------:R-:W-:Y:S01]  /*0940*/  NOP ;  /* 0x0000000000007918 */ /* 0x000fe20000000000 */
[----:B--2---:R-:W-:-:S13]  /*0950*/  ISETP.NE.AND P0, PT, R2, 0x3, PT ;  /* 0x000000030200780c */ /* 0x004fda0003f05270 */
[----:B------:R-:W-:Y:S05]  /*0960*/  @P0 BRA `(.L_x_12) ;  /* 0x0000000000300947 */ /* 0x000fea0003800000 */
[----:B-1----:R-:W1:Y:S01]  /*0970*/  S2UR UR4, SR_CgaCtaId ;  /* 0x00000000000479c3 */ /* 0x002e620000008800 */
[----:B------:R-:W-:Y:S01]  /*0980*/  UMOV UR5, 0x400 ;  /* 0x0000040000057882 */ /* 0x000fe20000000000 */
[----:B------:R-:W-:Y:S01]  /*0990*/  UMOV UR6, 0x20 ;  /* 0x0000002000067882 */ /* 0x000fe20000000000 */
[----:B------:R-:W-:Y:S01]  /*09a0*/  ELECT P0, URZ, PT ;  /* 0x0000000000ff782f */ /* 0x000fe20003800000 */
[----:B------:R-:W-:-:S04]  /*09b0*/  UIADD3 UR6, UPT, UPT, -UR6, 0x100000, URZ ;  /* 0x0010000006067890 */ /* 0x000fc8000fffe1ff */
[----:B------:R-:W-:Y:S02]  /*09c0*/  USHF.L.U32 UR7, UR6, 0xb, URZ ;  /* 0x0000000b06077899 */ /* 0x000fe400080006ff */
[----:B------:R-:W-:Y:S02]  /*09d0*/  USHF.L.U32 UR6, UR6, 0x1, URZ ;  /* 0x0000000106067899 */ /* 0x000fe400080006ff */
[----:B-1----:R-:W-:Y:S01]  /*09e0*/  ULEA UR4, UR4, UR5, 0x18 ;  /* 0x0000000504047291 */ /* 0x002fe2000f8ec0ff */
[----:B------:R-:W1:Y:S11]  /*09f0*/  FENCE.VIEW.ASYNC.S ;  /* 0x00000000000073c6 */ /* 0x000e760000000000 */
[----:B-1----:R2:W1:Y:S01]  /*0a00*/  SYNCS.EXCH.64 URZ, [UR4+0x100], UR6 ;  /* 0x0001000604ff75b2 */ /* 0x0024620008000100 */
[----:B------:R2:W1:Y:S02]  /*0a10*/  SYNCS.EXCH.64 URZ, [UR4+0x108], UR6 ;  /* 0x0001080604ff75b2 */ /* 0x0004640008000100 */
[----:B--2---:R-:W-:Y:S01]  /*0a20*/  NOP ;  /* 0x0000000000007918 */ /* 0x004fe20000000000 */
.L_x_12:
[----:B------:R-:W2:Y:S01]  /*0a30*/  SHFL.IDX PT, R2, R58, RZ, 0x1f ;  /* 0x00001fff3a027589 */ /* 0x000ea200000e0000 */
[----:B------:R-:W-:Y:S01]  /*0a40*/  NOP ;  /* 0x0000000000007918 */ /* 0x000fe20000000000 */
[----:B--2---:R-:W-:-:S13]  /*0a50*/  ISETP.NE.AND P0, PT, R2, 0x4, PT ;  /* 0x000000040200780c */ /* 0x004fda0003f05270 */
[----:B------:R-:W-:Y:S05]  /*0a60*/  @P0 BRA `(.L_x_13) ;  /* 0x00000000004c0947 */ /* 0x000fea0003800000 */
[----:B-1----:R-:W1:Y:S01]  /*0a70*/  S2UR UR4, SR_CgaCtaId ;  /* 0x00000000000479c3 */ /* 0x002e620000008800 */
[----:B------:R-:W-:Y:S01]  /*0a80*/  UMOV UR6, 0x1e0 ;  /* 0x000001e000067882 */ /* 0x000fe20000000000 */
[----:B------:R-:W-:Y:S01]  /*0a90*/  UMOV UR5, 0x400 ;  /* 0x0000040000057882 */ /* 0x000fe20000000000 */
[----:B------:R-:W-:Y:S01]  /*0aa0*/  USEL UR6, UR6, 0x1a0, UP3 ;  /* 0x000001a006067887 */ /* 0x000fe20009800000 */
[----:B------:R-:W-:Y:S01]  /*0ab0*/  UMOV UR8, 0x1 ;  /* 0x0000000100087882 */ /* 0x000fe20000000000 */
[----:B------:R-:W-:Y:S01]  /*0ac0*/  ELECT P0, URZ, PT ;  /* 0x0000000000ff782f */ /* 0x000fe20003800000 */
        /* <DEDUP_REMOVED lines=8> */
[----:B-1----:R2:W1:Y:S01]  /*0b50*/  SYNCS.EXCH.64 URZ, [UR4+0x110], UR8 ;  /* 0x0001100804ff75b2 */ /* 0x0024620008000100 */
[----:B------:R2:W1:Y:S01]  /*0b60*/  SYNCS.EXCH.64 URZ, [UR4+0x120], UR6 ;  /* 0x0001200604ff75b2 */ /* 0x0004620008000100 */
[----:B------:R2:W1:Y:S01]  /*0b70*/  SYNCS.EXCH.64 URZ, [UR4+0x118], UR8 ;  /* 0x0001180804ff75b2 */ /* 0x0004620008000100 */
[----:B------:R2:W1:Y:S02]  /*0b80*/  SYNCS.EXCH.64 URZ, [UR4+0x128], UR6 ;  /* 0x0001280604ff75b2 */ /* 0x0004640008000100 */
[----:B--2---:R-:W-:Y:S01]  /*0b90*/  NOP ;  /* 0x0000000000007918 */ /* 0x004fe20000000000 */
.L_x_13:
[----:B------:R-:W2:Y:S01]  /*0ba0*/  SHFL.IDX PT, R2, R58, RZ, 0x1f ;  /* 0x00001fff3a027589 */ /* 0x000ea200000e0000 */
[----:B------:R-:W-:Y:S01]  /*0bb0*/  NOP ;  /* 0x0000000000007918 */ /* 0x000fe20000000000 */
[----:B--2---:R-:W-:-:S13]  /*0bc0*/  ISETP.NE.AND P0, PT, R2, 0x5, PT ;  /* 0x000000050200780c */ /* 0x004fda0003f05270 */
[----:B------:R-:W-:Y:S05]  /*0bd0*/  @P0 BRA `(.L_x_14) ;  /* 0x0000000000580947 */ /* 0x000fea0003800000 */
[----:B-1----:R-:W1:Y:S01]  /*0be0*/  S2UR UR4, SR_CgaCtaId ;  /* 0x00000000000479c3 */ /* 0x002e620000008800 */
        /* <DEDUP_REMOVED lines=12> */
[----:B-1----:R2:W1:Y:S01]  /*0cb0*/  SYNCS.EXCH.64 URZ, [UR4+0x130], UR8 ;  /* 0x0001300804ff75b2 */ /* 0x0024620008000100 */
[----:B------:R2:W1:Y:S01]  /*0cc0*/  SYNCS.EXCH.64 URZ, [UR4+0x150], UR6 ;  /* 0x0001500604ff75b2 */ /* 0x0004620008000100 */
[----:B------:R2:W1:Y:S01]  /*0cd0*/  SYNCS.EXCH.64 URZ, [UR4+0x138], UR8 ;  /* 0x0001380804ff75b2 */ /* 0x0004620008000100 */
[----:B------:R2:W1:Y:S01]  /*0ce0*/  SYNCS.EXCH.64 URZ, [UR4+0x158], UR6 ;  /* 0x0001580604ff75b2 */ /* 0x0004620008000100 */
[----:B------:R2:W1:Y:S01]  /*0cf0*/  SYNCS.EXCH.64 URZ, [UR4+0x140], UR8 ;  /* 0x0001400804ff75b2 */ /* 0x0004620008000100 */
[----:B------:R2:W1:Y:S01]  /*0d00*/  SYNCS.EXCH.64 URZ, [UR4+0x160], UR6 ;  /* 0x0001600604ff75b2 */ /* 0x0004620008000100 */
[----:B------:R2:W1:Y:S01]  /*0d10*/  SYNCS.EXCH.64 URZ, [UR4+0x148], UR8 ;  /* 0x0001480804ff75b2 */ /* 0x0004620008000100 */
[----:B------:R2:W1:Y:S02]  /*0d20*/  SYNCS.EXCH.64 URZ, [UR4+0x168], UR6 ;  /* 0x0001680604ff75b2 */ /* 0x0004640008000100 */
[----:B--2---:R-:W-:Y:S01]  /*0d30*/  NOP ;  /* 0x0000000000007918 */ /* 0x004fe20000000000 */
.L_x_14:
[----:B------:R-:W2:Y:S01]  /*0d40*/  SHFL.IDX PT, R2, R58, RZ, 0x1f ;  /* 0x00001fff3a027589 */ /* 0x000ea200000e0000 */
[----:B------:R-:W1:Y:S01]  /*0d50*/  S2UR UR51, SR_CgaCtaId ;  /* 0x00000000003379c3 */ /* 0x000e620000008800 */
[----:B------:R-:W-:Y:S01]  /*0d60*/  NOP ;  /* 0x0000000000007918 */ /* 0x000fe20000000000 */
[----:B--2---:R-:W-:-:S13]  /*0d70*/  ISETP.NE.AND P0, PT, R2, 0x3, PT ;  /* 0x000000030200780c */ /* 0x004fda0003f05270 */
[----:B-1----:R-:W-:Y:S05]  /*0d80*/  @P0 BRA `(.L_x_15) ;  /* 0x0000000000340947 */ /* 0x002fea0003800000 */
[----:B------:R-:W-:Y:S01]  /*0d90*/  UMOV UR4, 0x400 ;  /* 0x0000040000047882 */ /* 0x000fe20000000000 */
[----:B------:R-:W-:Y:S01]  /*0da0*/  UMOV UR6, 0x20 ;  /* 0x0000002000067882 */ /* 0x000fe20000000000 */
[----:B------:R-:W-:Y:S02]  /*0db0*/  ULEA UR4, UR51, UR4, 0x18 ;  /* 0x0000000433047291 */ /* 0x000fe4000f8ec0ff */
[----:B------:R-:W-:-:S04]  /*0dc0*/  UIADD3 UR6, UPT, UPT, -UR6, 0x100000, URZ ;  /* 0x0010000006067890 */ /* 0x000fc8000fffe1ff */
[----:B------:R-:W-:Y:S02]  /*0dd0*/  USHF.L.U32 UR7, UR6, 0xb, URZ ;  /* 0x0000000b06077899 */ /* 0x000fe400080006ff */
[----:B------:R-:W-:Y:S01]  /*0de0*/  USHF.L.U32 UR6, UR6, 0x1, URZ ;  /* 0x0000000106067899 */ /* 0x000fe200080006ff */
[----:B------:R-:W-:Y:S01]  /*0df0*/  ELECT P0, URZ, PT ;  /* 0x0000000000ff782f */ /* 0x000fe20003800000 */
[----:B------:R-:W1:Y:S10]  /*0e00*/  FENCE.VIEW.ASYNC.S ;  /* 0x00000000000073c6 */ /* 0x000e740000000000 */
[----:B-1----:R1:W2:Y:S01]  /*0e10*/  SYNCS.EXCH.64 URZ, [UR4+0x170], UR6 ;  /* 0x0001700604ff75b2 */ /* 0x0022a20008000100 */
[----:B------:R1:W1:Y:S01]  /*0e20*/  SYNCS.EXCH.64 URZ, [UR4+0x180], UR6 ;  /* 0x0001800604ff75b2 */ /* 0x0002620008000100 */
[----:B------:R1:W1:Y:S01]  /*0e30*/  SYNCS.EXCH.64 URZ, [UR4+0x178], UR6 ;  /* 0x0001780604ff75b2 */ /* 0x0002620008000100 */
[----:B------:R1:W1:Y:S01]  /*0e40*/  SYNCS.EXCH.64 URZ, [UR4+0x188], UR6 ;  /* 0x0001880604ff75b2 */ /* 0x0002620008000100 */
[----:B------:R-:W-:Y:S01]  /*0e50*/  NOP ;  /* 0x0000000000007918 */ /* 0x000fe20000000000 */
.L_x_15:
[----:B-1----:R-:W1:Y:S01]  /*0e60*/  LDCU UR4, c[0x0][0x36c] ;  /* 0x00006d80ff0477ac */ /* 0x002e620008000800 */
[----:B------:R-:W-:Y:S01]  /*0e70*/  ISETP.NE.OR P3, PT, R0, 0x2, !P3 ;  /* 0x000000020000780c */ /* 0x000fe20005f65670 */
[----:B------:R-:W-:Y:S01]  /*0e80*/  NOP ;  /* 0x0000000000007918 */ /* 0x000fe20000000000 */
[----:B------:R-:W-:Y:S01]  /*0e90*/  LOP3.LUT R0, R65, 0x1f, RZ, 0xc0, !PT ;  /* 0x0000001f41007812 */ /* 0x000fe200078ec0ff */
[----:B------:R-:W-:Y:S02]  /*0ea0*/  UISETP.NE.AND UP4, UPT, UR20, 0x2, UPT ;  /* 0x000000021400788c */ /* 0x000fe4000bf85270 */
[----:B------:R-:W-:Y:S02]  /*0eb0*/  UISETP.NE.AND UP5, UPT, UR20, URZ, UPT ;  /* 0x000000ff1400728c */ /* 0x000fe4000bfa5270 */
[----:B-1----:R-:W-:-:S09]  /*0ec0*/  UISETP.EQ.U32.AND UP6, UPT, UR4, 0x1, UPT ;  /* 0x000000010400788c */ /* 0x002fd2000bfc2070 */
[----:B------:R-:W-:Y:S05]  /*0ed0*/  BRA.U !UP6, `(.L_x_16) ;  /* 0x000000010e087547 */ /* 0x000fea000b800000 */
[----:B--2-4-:R-:W-:Y:S01]  /*0ee0*/  UCGABAR_ARV ;  /* 0x00000000000079c7 */ /* 0x014fe20008000000 */
[----:B------:R-:W-:Y:S05]  /*0ef0*/  BRA `(.L_x_17) ;  /* 0x0000000000047947 */ /* 0x000fea0003800000 */
.L_x_16:
[----:B--2-4-:R-:W-:Y:S01]  /*0f00*/  NOP ;  /* 0x0000000000007918 */ /* 0x014fe20000000000 */
.L_x_17:
[----:B------:R-:W1:Y:S01]  /*0f10*/  S2UR UR49, SR_CTAID.X ;  /* 0x00000000003179c3 */ /* 0x000e620000002500 */
[----:B------:R-:W-:-:S05]  /*0f20*/  CS2R.32 R59, SR_CgaSize ;  /* 0x00000000003b7805 */ /* 0x000fca0000008a00 */
[----:B------:R-:W-:-:S05]  /*0f30*/  IMAD R59, R59, -0xa0, RZ ;  /* 0xffffff603b3b7824 */ /* 0x000fca00078e02ff */
[----:B------:R-:W-:-:S14]  /*0f40*/  R2UR UR5, R59 ;  /* 0x000000003b0572ca */ /* 0x000fdc00000e0000 */
[----:B------:R-:W2:Y:S01]  /*0f50*/  LDCU UR5, c[0x0][UR5+0x2b0] ;  /* 0x00005600050577ac */ /* 0x000ea20008000800 */
[----:B------:R-:W-:-:S05]  /*0f60*/  CS2R.32 R59, SR_CgaSize ;  /* 0x00000000003b7805 */ /* 0x000fca0000008a00 */
[----:B------:R-:W-:-:S05]  /*0f70*/  IMAD R59, R59, -0xa0, RZ ;  /* 0xffffff603b3b7824 */ /* 0x000fca00078e02ff */
[----:B------:R-:W-:-:S14]  /*0f80*/  R2UR UR4, R59 ;  /* 0x000000003b0472ca */ /* 0x000fdc00000e0000 */
[----:B------:R-:W4:Y:S01]  /*0f90*/  LDCU UR4, c[0x0][UR4+0x2b4] ;  /* 0x00005680040477ac */ /* 0x000f220008000800 */
[----:B------:R-:W3:Y:S01]  /*0fa0*/  S2UR UR48, SR_CTAID.Y ;  /* 0x00000000003079c3 */ /* 0x000ee20000002600 */
[----:B------:R-:W-:-:S05]  /*0fb0*/  CS2R.32 R59, SR_CgaSize ;  /* 0x00000000003b7805 */ /* 0x000fca0000008a00 */
[----:B------:R-:W-:-:S05]  /*0fc0*/  IMAD R59, R59, -0xa0, RZ ;  /* 0xffffff603b3b7824 */ /* 0x000fca00078e02ff */
[----:B------:R-:W-:-:S14]  /*0fd0*/  R2UR UR7, R59 ;  /* 0x000000003b0772ca */ /* 0x000fdc00000e0000 */
[----:B------:R-:W4:Y:S01]  /*0fe0*/  LDCU UR7, c[0x0][UR7+0x2a0] ;  /* 0x00005400070777ac */ /* 0x000f220008000800 */
[----:B------:R-:W-:-:S05]  /*0ff0*/  CS2R.32 R59, SR_CgaSize ;  /* 0x00000000003b7805 */ /* 0x000fca0000008a00 */
[----:B------:R-:W-:-:S05]  /*1000*/  IMAD R59, R59, -0xa0, RZ ;  /* 0xffffff603b3b7824 */ /* 0x000fca00078e02ff */
[----:B------:R-:W-:-:S14]  /*1010*/  R2UR UR61, R59 ;  /* 0x000000003b3d72ca */ /* 0x000fdc00000e0000 */
[----:B------:R-:W4:Y:S01]  /*1020*/  LDCU UR61, c[0x0][UR61+0x2a4] ;  /* 0x000054803d3d77ac */ /* 0x000f220008000800 */
[----:B------:R-:W4:Y:S01]  /*1030*/  LDCU UR21, c[0x0][0xb24] ;  /* 0x00016480ff1577ac */ /* 0x000f220008000800 */
[----:B------:R-:W4:Y:S01]  /*1040*/  LDCU UR41, c[0x0][0xb24] ;  /* 0x00016480ff2977ac */ /* 0x000f220008000800 */
[----:B-1----:R-:W-:Y:S01]  /*1050*/  I2FP.F32.U32 R3, UR49 ;  /* 0x0000003100037c45 */ /* 0x002fe20008201000 */
[----:B------:R-:W1:Y:S04]  /*1060*/  LDCU UR23, c[0x0][0xb30] ;  /* 0x00016600ff1777ac */ /* 0x000e680008000800 */
[----:B--2---:R-:W-:Y:S01]  /*1070*/  FMUL R3, R3, UR5 ;  /* 0x0000000503037c20 */ /* 0x004fe20008400000 */
[----:B---3--:R-:W-:-:S05]  /*1080*/  I2FP.F32.U32 R2, UR48 ;  /* 0x0000003000027c45 */ /* 0x008fca0008201000 */
[----:B------:R-:W2:Y:S01]  /*1090*/  F2I.U32.TRUNC.NTZ R3, R3 ;  /* 0x0000000300037305 */ /* 0x000ea2000020f000 */
[----:B----4-:R-:W-:Y:S01]  /*10a0*/  FMUL R2, R2, UR4 ;  /* 0x0000000402027c20 */ /* 0x010fe20008400000 */
[----:B------:R-:W-:-:S04]  /*10b0*/  ULOP3.LUT UR4, UR51, 0x1, URZ, 0xc0, !UPT ;  /* 0x0000000133047892 */ /* 0x000fc8000f8ec0ff */
[----:B------:R-:W-:Y:S02]  /*10c0*/  UISETP.NE.U32.AND UP0, UPT, UR4, 0x1, UPT ;  /* 0x000000010400788c */ /* 0x000fe4000bf05070 */
[----:B------:R-:W3:Y:S02]  /*10d0*/  F2I.U32.TRUNC.NTZ R2, R2 ;  /* 0x0000000200027305 */ /* 0x000ee4000020f000 */
[----:B------:R-:W-:Y:S01]  /*10e0*/  USEL UR4, URZ, 0xc00, UP0 ;  /* 0x00000c00ff047887 */ /* 0x000fe20008000000 */
[----:B--2---:R-:W-:Y:S02]  /*10f0*/  R2UR UR6, R3 ;  /* 0x00000000030672ca */ /* 0x004fe400000e0000 */
[----:B---3--:R-:W-:Y:S02]  /*1100*/  R2UR UR5, R2 ;  /* 0x00000000020572ca */ /* 0x008fe400000e0000 */
[----:B------:R-:W-:-:S09]  /*1110*/  PRMT R2, RZ, 0x7610, R2 ;  /* 0x00007610ff027816 */ /* 0x000fd20000000002 */
[----:B------:R-:W-:-:S04]  /*1120*/  UIADD3 UR6, UPT, UPT, -UR6, URZ, URZ ;  /* 0x000000ff06067290 */ /* 0x000fc8000fffe1ff */
[----:B------:R-:W-:Y:S02]  /*1130*/  UIMAD UR6, UR7, UR6, UR49 ;  /* 0x00000006070672a4 */ /* 0x000fe4000f8e0231 */
[----:B------:R-:W-:-:S04]  /*1140*/  UIADD3 UR5, UPT, UPT, -UR5, URZ, URZ ;  /* 0x000000ff05057290 */ /* 0x000fc8000fffe1ff */
[----:B------:R-:W-:Y:S01]  /*1150*/  IMAD.U32 R59, RZ, RZ, UR6 ;  /* 0x00000006ff3b7e24 */ /* 0x000fe2000f8e00ff */
[----:B------:R-:W-:Y:S01]  /*1160*/  UIMAD UR61, UR61, UR5, UR48 ;  /* 0x000000053d3d72a4 */ /* 0x000fe2000f8e0230 */
[----:B-1----:R-:W-:Y:S11]  /*1170*/  BRA.U UP5, `(.L_x_18) ;  /* 0x0000000105287547 */ /* 0x002ff6000b800000 */
[----:B------:R-:W-:Y:S01]  /*1180*/  R2UR UR7, R59 ;  /* 0x000000003b0772ca */ /* 0x000fe200000e0000 */
[----:B------:R-:W-:-:S12]  /*1190*/  UISETP.NE.AND UP0, UPT, UR61, URZ, UPT ;  /* 0x000000ff3d00728c */ /* 0x000fd8000bf05270 */
[----:B------:R-:W-:-:S04]  /*11a0*/  UISETP.EQ.OR UP0, UPT, UR7, URZ, !UP0 ;  /* 0x000000ff0700728c */ /* 0x000fc8000c702670 */
[----:B------:R-:W-:Y:S02]  /*11b0*/  USEL UR6, URZ, 0x1, !UP0 ;  /* 0x00000001ff067887 */ /* 0x000fe4000c000000 */
[----:B------:R-:W-:-:S04]  /*11c0*/  UISETP.NE.AND UP0, UPT, UR61, URZ, UPT ;  /* 0x000000ff3d00728c */ /* 0x000fc8000bf05270 */
[----:B------:R-:W-:Y:S02]  /*11d0*/  USEL UR5, URZ, 0x2, UP0 ;  /* 0x00000002ff057887 */ /* 0x000fe40008000000 */
[----:B------:R-:W-:-:S04]  /*11e0*/  UISETP.NE.AND UP0, UPT, UR7, 0x1, UPT ;  /* 0x000000010700788c */ /* 0x000fc8000bf05270 */
[----:B------:R-:W-:-:S04]  /*11f0*/  USEL UR5, UR5, 0x2, UP0 ;  /* 0x0000000205057887 */ /* 0x000fc80008000000 */
[----:B------:R-:W-:-:S06]  /*1200*/  UIADD3 UR5, UPT, UPT, UR6, UR5, URZ ;  /* 0x0000000506057290 */ /* 0x000fcc000fffe0ff */
[----:B------:R-:W-:-:S07]  /*1210*/  MOV R2, UR5 ;  /* 0x0000000500027c02 */ /* 0x000fce0008000f00 */
.L_x_18:
[----:B------:R-:W1:Y:S01]  /*1220*/  S2UR UR36, SR_CTAID.Z ;  /* 0x00000000002479c3 */ /* 0x000e620000002700 */
[----:B------:R-:W-:-:S09]  /*1230*/  UISETP.GE.AND UP0, UPT, UR21, 0x1, UPT ;  /* 0x000000011500788c */ /* 0x000fd2000bf06270 */
[----:B------:R-:W-:Y:S05]  /*1240*/  BRA.U !UP0, `(.L_x_19) ;  /* 0x0000000108d07547 */ /* 0x000fea000b800000 */
[----:B------:R-:W2:Y:S01]  /*1250*/  LDCU.128 UR12, c[0x0][0xb10] ;  /* 0x00016200ff0c77ac */ /* 0x000ea20008000c00 */
[----:B------:R-:W3:Y:S01]  /*1260*/  LDCU UR22, c[0x0][0xb0c] ;  /* 0x00016180ff1677ac */ /* 0x000ee20008000800 */
[----:B------:R-:W4:Y:S01]  /*1270*/  LDCU UR7, c[0x0][0x370] ;  /* 0x00006e00ff0777ac */ /* 0x000f220008000800 */
[----:B------:R-:W1:Y:S01]  /*1280*/  LDCU UR8, c[0x0][0x374] ;  /* 0x00006e80ff0877ac */ /* 0x000e620008000800 */
[----:B------:R-:W1:Y:S01]  /*1290*/  LDCU UR9, c[0x0][0xb20] ;  /* 0x00016400ff0977ac */ /* 0x000e620008000800 */
[----:B--2---:R-:W-:Y:S02]  /*12a0*/  UIMAD.WIDE.U32 UR10, UR49, UR12, URZ ;  /* 0x0000000c310a72a5 */ /* 0x004fe4000f8e00ff */
[----:B---3--:R-:W-:Y:S02]  /*12b0*/  UISETP.NE.AND UP0, UPT, UR22, 0x1, UPT ;  /* 0x000000011600788c */ /* 0x008fe4000bf05270 */
[----:B------:R-:W-:Y:S02]  /*12c0*/  UIMAD.WIDE.U32 UR16, UR48, UR15, URZ ;  /* 0x0000000f301072a5 */ /* 0x000fe4000f8e00ff */
[----:B----4-:R-:W-:Y:S01]  /*12d0*/  UIMAD.WIDE.U32 UR18, UR7, UR12, URZ ;  /* 0x0000000c071272a5 */ /* 0x010fe2000f8e00ff */
[----:B------:R-:W-:Y:S01]  /*12e0*/  UMOV UR6, UR11 ;  /* 0x0000000b00067c82 */ /* 0x000fe20008000000 */
[----:B------:R-:W-:-:S02]  /*12f0*/  UISETP.NE.AND UP2, UPT, UR21, 0x1, UPT ;  /* 0x000000011500788c */ /* 0x000fc4000bf45270 */
[----:B------:R-:W-:Y:S01]  /*1300*/  USHF.R.U32.HI UR6, URZ, UR13, UR6 ;  /* 0x0000000dff067299 */ /* 0x000fe20008011606 */
[----:B------:R-:W2:Y:S02]  /*1310*/  LDCU.64 UR10, c[0x0][0xb28] ;  /* 0x00016500ff0a77ac */ /* 0x000ea40008000a00 */
[----:B------:R-:W-:Y:S01]  /*1320*/  UMOV UR18, UR19 ;  /* 0x0000001300127c82 */ /* 0x000fe20008000000 */
[----:B------:R-:W-:Y:S02]  /*1330*/  USEL UR6, UR49, UR6, !UP0 ;  /* 0x0000000631067287 */ /* 0x000fe4000c000000 */
[----:B------:R-:W-:Y:S02]  /*1340*/  @UP0 USHF.R.U32.HI UR7, URZ, UR13, UR18 ;  /* 0x0000000dff070299 */ /* 0x000fe40008011612 */
[----:B------:R-:W-:Y:S02]  /*1350*/  UISETP.NE.AND UP0, UPT, UR14, 0x1, UPT ;  /* 0x000000010e00788c */ /* 0x000fe4000bf05270 */
[----:B-1----:R-:W-:Y:S01]  /*1360*/  UIMAD.WIDE.U32 UR12, UR8, UR15, URZ ;  /* 0x0000000f080c72a5 */ /* 0x002fe2000f8e00ff */
[----:B------:R-:W-:-:S02]  /*1370*/  UMOV UR5, UR17 ;  /* 0x0000001100057c82 */ /* 0x000fc40008000000 */
[----:B------:R-:W-:-:S04]  /*1380*/  USHF.R.U32.HI UR5, URZ, UR9, UR5 ;  /* 0x00000009ff057299 */ /* 0x000fc80008011605 */
[----:B------:R-:W-:Y:S01]  /*1390*/  UMOV UR12, UR13 ;  /* 0x0000000d000c7c82 */ /* 0x000fe20008000000 */
[----:B--2---:R-:W-:Y:S02]  /*13a0*/  UIMAD.WIDE.U32 UR16, UR7, UR10, URZ ;  /* 0x0000000a071072a5 */ /* 0x004fe4000f8e00ff */
[----:B------:R-:W-:Y:S02]  /*13b0*/  @UP0 USHF.R.U32.HI UR8, URZ, UR9, UR12 ;  /* 0x00000009ff080299 */ /* 0x000fe4000801160c */
[----:B------:R-:W-:Y:S02]  /*13c0*/  USEL UR5, UR48, UR5, !UP0 ;  /* 0x0000000530057287 */ /* 0x000fe4000c000000 */
[----:B------:R-:W-:Y:S01]  /*13d0*/  UIMAD.WIDE.U32 UR12, UR8, UR10, URZ ;  /* 0x0000000a080c72a5 */ /* 0x000fe2000f8e00ff */
[----:B------:R-:W-:Y:S02]  /*13e0*/  UMOV UR16, UR17 ;  /* 0x0000001100107c82 */ /* 0x000fe40008000000 */
[----:B------:R-:W-:-:S04]  /*13f0*/  @UP2 USHF.R.U32.HI UR7, URZ, UR11, UR16 ;  /* 0x0000000bff072299 */ /* 0x000fc80008011610 */
[----:B------:R-:W-:Y:S01]  /*1400*/  UMOV UR12, UR13 ;  /* 0x0000000d000c7c82 */ /* 0x000fe20008000000 */
[----:B------:R-:W-:Y:S02]  /*1410*/  UIMAD UR9, UR7, UR21, URZ ;  /* 0x00000015070972a4 */ /* 0x000fe4000f8e02ff */
[----:B------:R-:W-:Y:S02]  /*1420*/  @UP2 USHF.R.U32.HI UR8, URZ, UR11, UR12 ;  /* 0x0000000bff082299 */ /* 0x000fe4000801160c */
[----:B------:R-:W-:Y:S02]  /*1430*/  UIMAD.WIDE.U32 UR12, UR5, UR10, URZ ;  /* 0x0000000a050c72a5 */ /* 0x000fe4000f8e00ff */
[----:B------:R-:W-:Y:S02]  /*1440*/  UIMAD UR8, UR8, UR21, URZ ;  /* 0x00000015080872a4 */ /* 0x000fe4000f8e02ff */
[----:B------:R-:W-:Y:S02]  /*1450*/  UIADD3 UR12, UPT, UPT, -UR6, URZ, URZ ;  /* 0x000000ff060c7290 */ /* 0x000fe4000fffe1ff */
[----:B------:R-:W-:-:S02]  /*1460*/  UISETP.GE.AND UP0, UPT, UR5, UR8, UPT ;  /* 0x000000080500728c */ /* 0x000fc4000bf06270 */
[----:B------:R-:W-:Y:S02]  /*1470*/  UIMAD UR49, UR22, UR12, UR49 ;  /* 0x0000000c163172a4 */ /* 0x000fe4000f8e0231 */
[----:B------:R-:W-:Y:S02]  /*1480*/  UISETP.GE.OR UP0, UPT, UR6, UR9, UP0 ;  /* 0x000000090600728c */ /* 0x000fe40008706670 */
[----:B------:R-:W-:-:S03]  /*1490*/  UIMAD.WIDE.U32 UR8, UR6, UR10, URZ ;  /* 0x0000000a060872a5 */ /* 0x000fc6000f8e00ff */
[----:B------:R-:W-:Y:S02]  /*14a0*/  UMOV UR10, UR13 ;  /* 0x0000000d000a7c82 */ /* 0x000fe40008000000 */
[----:B------:R-:W-:-:S04]  /*14b0*/  USHF.R.U32.HI UR10, URZ, UR11, UR10 ;  /* 0x0000000bff0a7299 */ /* 0x000fc8000801160a */
[----:B------:R-:W-:Y:S02]  /*14c0*/  USEL UR8, UR5, UR10, !UP2 ;  /* 0x0000000a05087287 */ /* 0x000fe4000d000000 */
[----:B------:R-:W-:Y:S02]  /*14d0*/  @!UP0 USHF.R.U32.HI UR9, URZ, UR11, UR9 ;  /* 0x0000000bff098299 */ /* 0x000fe40008011609 */
[----:B------:R-:W-:Y:S02]  /*14e0*/  UIADD3 UR10, UPT, UPT, -UR8, URZ, URZ ;  /* 0x000000ff080a7290 */ /* 0x000fe4000fffe1ff */
[----:B------:R-:W-:Y:S02]  /*14f0*/  @!UP0 USEL UR9, UR6, UR9, !UP2 ;  /* 0x0000000906098287 */ /* 0x000fe4000d000000 */
[----:B------:R-:W-:Y:S02]  /*1500*/  UIMAD UR10, UR21, UR10, UR5 ;  /* 0x0000000a150a72a4 */ /* 0x000fe4000f8e0205 */
[----:B------:R-:W-:-:S02]  /*1510*/  UIADD3 UR11, UPT, UPT, -UR5, URZ, URZ ;  /* 0x000000ff050b7290 */ /* 0x000fc4000fffe1ff */
[----:B------:R-:W-:Y:S02]  /*1520*/  @!UP0 UIMAD UR7, UR10, UR7, UR9 ;  /* 0x000000070a0782a4 */ /* 0x000fe4000f8e0209 */
[----:B------:R-:W-:Y:S02]  /*1530*/  @!UP0 UIADD3 UR8, UPT, UPT, UR8, -UR9, URZ ;  /* 0x8000000908088290 */ /* 0x000fe4000fffe0ff */
[----:B------:R-:W-:Y:S02]  /*1540*/  UIMAD UR11, UR14, UR11, UR48 ;  /* 0x0000000b0e0b72a4 */ /* 0x000fe4000f8e0230 */
[----:B------:R-:W-:-:S03]  /*1550*/  @!UP0 UIMAD UR5, UR8, UR21, UR6 ;  /* 0x00000015080582a4 */ /* 0x000fc6000f8e0206 */
[----:B------:R-:W-:Y:S01]  /*1560*/  @!UP0 UMOV UR6, UR7 ;  /* 0x0000000700068c82 */ /* 0x000fe20008000000 */
[----:B------:R-:W-:Y:S02]  /*1570*/  UIMAD UR48, UR5, UR14, UR11 ;  /* 0x0000000e053072a4 */ /* 0x000fe4000f8e020b */
[----:B------:R-:W-:-:S12]  /*1580*/  UIMAD UR49, UR6, UR22, UR49 ;  /* 0x00000016063172a4 */ /* 0x000fd8000f8e0231 */
.L_x_19:
[----:B------:R-:W-:-:S09]  /*1590*/  UISETP.NE.AND UP0, UPT, UR23, 0x1, UPT ;  /* 0x000000011700788c */ /* 0x000fd2000bf05270 */
[----:B------:R-:W-:Y:S05]  /*15a0*/  BRA.U UP0, `(.L_x_20) ;  /* 0x0000000100447547 */ /* 0x000fea000b800000 */
[----:B------:R-:W2:Y:S01]  /*15b0*/  LDCU.128 UR12, c[0x0][0xb10] ;  /* 0x00016200ff0c77ac */ /* 0x000ea20008000c00 */
[----:B------:R-:W3:Y:S01]  /*15c0*/  LDCU UR10, c[0x0][0xb0c] ;  /* 0x00016180ff0a77ac */ /* 0x000ee20008000800 */
[----:B------:R-:W4:Y:S01]  /*15d0*/  LDCU UR11, c[0x0][0xb20] ;  /* 0x00016400ff0b77ac */ /* 0x000f220008000800 */
[----:B--2---:R-:W-:Y:S02]  /*15e0*/  UIMAD.WIDE.U32 UR6, UR49, UR12, URZ ;  /* 0x0000000c310672a5 */ /* 0x004fe4000f8e00ff */
[----:B------:R-:W-:Y:S02]  /*15f0*/  UIMAD.WIDE.U32 UR8, UR48, UR15, URZ ;  /* 0x0000000f300872a5 */ /* 0x000fe4000f8e00ff */
[----:B---3--:R-:W-:-:S03]  /*1600*/  UISETP.NE.AND UP0, UPT, UR10, 0x1, UPT ;  /* 0x000000010a00788c */ /* 0x008fc6000bf05270 */
[----:B------:R-:W-:Y:S02]  /*1610*/  UMOV UR6, UR7 ;  /* 0x0000000700067c82 */ /* 0x000fe40008000000 */
[----:B------:R-:W-:Y:S01]  /*1620*/  USHF.R.U32.HI UR6, URZ, UR13, UR6 ;  /* 0x0000000dff067299 */ /* 0x000fe20008011606 */
[----:B------:R-:W-:-:S03]  /*1630*/  UMOV UR5, UR9 ;  /* 0x0000000900057c82 */ /* 0x000fc60008000000 */
[----:B------:R-:W-:Y:S02]  /*1640*/  USEL UR6, UR49, UR6, !UP0 ;  /* 0x0000000631067287 */ /* 0x000fe4000c000000 */
[----:B------:R-:W-:Y:S02]  /*1650*/  UISETP.NE.AND UP0, UPT, UR14, 0x1, UPT ;  /* 0x000000010e00788c */ /* 0x000fe4000bf05270 */
[----:B----4-:R-:W-:-:S04]  /*1660*/  USHF.R.U32.HI UR5, URZ, UR11, UR5 ;  /* 0x0000000bff057299 */ /* 0x010fc80008011605 */
[----:B------:R-:W-:-:S04]  /*1670*/  USEL UR5, UR48, UR5, !UP0 ;  /* 0x0000000530057287 */ /* 0x000fc8000c000000 */
[----:B------:R-:W-:Y:S02]  /*1680*/  UIADD3 UR7, UPT, UPT, UR6, -UR5, URZ ;  /* 0x8000000506077290 */ /* 0x000fe4000fffe0ff */
[----:B------:R-:W-:Y:S02]  /*1690*/  UIADD3 UR5, UPT, UPT, -UR6, UR5, URZ ;  /* 0x0000000506057290 */ /* 0x000fe4000fffe1ff */
[----:B------:R-:W-:Y:S02]  /*16a0*/  UIMAD UR48, UR7, UR14, UR48 ;  /* 0x0000000e073072a4 */ /* 0x000fe4000f8e0230 */
[----:B------:R-:W-:-:S12]  /*16b0*/  UIMAD UR49, UR5, UR10, UR49 ;  /* 0x0000000a053172a4 */ /* 0x000fd8000f8e0231 */
.L_x_20:
[----:B------:R-:W-:Y:S01]  /*16c0*/  UISETP.NE.AND UP0, UPT, UR20, 0x2, UPT ;  /* 0x000000021400788c */ /* 0x000fe2000bf05270 */
[----:B------:R-:W-:Y:S09]  /*16d0*/  BRA.U !UP6, `(.L_x_21) ;  /* 0x000000010e0c7547 */ /* 0x000ff2000b800000 */
[----:B------:R-:W-:Y:S01]  /*16e0*/  UCGABAR_WAIT ;  /* 0x0000000000007dc7 */ /* 0x000fe20008000000 */
[----:B------:R-:W-:Y:S01]  /*16f0*/  CCTL.IVALL ;  /* 0x00000000ff00798f */ /* 0x000fe20002000000 */
[----:B------:R-:W-:Y:S05]  /*1700*/  BRA `(.L_x_22) ;  /* 0x0000000000047947 */ /* 0x000fea0003800000 */
.L_x_21:
[----:B------:R-:W-:Y:S06]  /*1710*/  BAR.SYNC.DEFER_BLOCKING 0x0 ;  /* 0x0000000000007b1d */ /* 0x000fec0000010000 */
.L_x_22:
[----:B------:R-:W-:Y:S05]  /*1720*/  BRA.U UP0, `(.L_x_23) ;  /* 0x0000001900507547 */ /* 0x000fea000b800000 */
[----:B------:R-:W2:Y:S01]  /*1730*/  LDCU UR7, c[0x0][0x38c] ;  /* 0x00007180ff0777ac */ /* 0x000ea20008000800 */
[----:B------:R-:W-:Y:S01]  /*1740*/  PLOP3.LUT P1, PT, PT, PT, UP3, 0x80, 0x8 ;  /* 0x000000000008781c */ /* 0x000fe20003f2f038 */
[----:B------:R-:W-:Y:S01]  /*1750*/  IMAD.MOV.U32 R12, RZ, RZ, 0x1 ;  /* 0x00000001ff0c7424 */ /* 0x000fe200078e00ff */
[----:B------:R-:W-:Y:S01]  /*1760*/  ISETP.EQ.OR P2, PT, R0, RZ, P3 ;  /* 0x000000ff0000720c */ /* 0x000fe20001f42670 */
[----:B------:R-:W-:Y:S01]  /*1770*/  UISETP.NE.AND UP1, UPT, UR20, URZ, UPT ;  /* 0x000000ff1400728c */ /* 0x000fe2000bf25270 */
[----:B------:R-:W-:Y:S01]  /*1780*/  PLOP3.LUT P1, PT, P1, PT, PT, 0x8, 0x80 ;  /* 0x000000000080781c */ /* 0x000fe20000f2e170 */
[----:B------:R-:W-:Y:S01]  /*1790*/  USEL UR26, URZ, 0x1, UP4 ;  /* 0x00000001ff1a7887 */ /* 0x000fe2000a000000 */
[----:B------:R-:W-:Y:S01]  /*17a0*/  CS2R R10, SRZ ;  /* 0x00000000000a7805 */ /* 0x000fe2000001ff00 */
[----:B------:R-:W-:Y:S01]  /*17b0*/  IMAD.MOV.U32 R9, RZ, RZ, RZ ;  /* 0x000000ffff097224 */ /* 0x000fe200078e00ff */
[----:B------:R-:W3:Y:S01]  /*17c0*/  LDCU UR39, c[0x0][0x370] ;  /* 0x00006e00ff2777ac */ /* 0x000ee20008000800 */
[----:B------:R-:W-:Y:S01]  /*17d0*/  IMAD.MOV.U32 R8, RZ, RZ, 0x1 ;  /* 0x00000001ff087424 */ /* 0x000fe200078e00ff */
[----:B------:R-:W4:Y:S01]  /*17e0*/  LDCU.64 UR28, c[0x0][0x348] ;  /* 0x00006900ff1c77ac */ /* 0x000f220008000a00 */
[----:B------:R-:W-:-:S02]  /*17f0*/  USHF.R.U32.HI UR44, URZ, 0x7, UR4 ;  /* 0x00000007ff2c7899 */ /* 0x000fc40008011604 */
[----:B--2---:R-:W-:Y:S02]  /*1800*/  UIADD3 UR6, UPT, UPT, UR7, 0x7f, URZ ;  /* 0x0000007f07067890 */ /* 0x004fe4000fffe0ff */
[----:B------:R-:W-:Y:S02]  /*1810*/  UIADD3 UR45, UPT, UPT, UR7, 0xfe, URZ ;  /* 0x000000fe072d7890 */ /* 0x000fe4000fffe0ff */
[----:B------:R-:W-:Y:S01]  /*1820*/  USHF.R.S32.HI UR5, URZ, 0x1f, UR6 ;  /* 0x0000001fff057899 */ /* 0x000fe20008011406 */
[----:B------:R-:W2:Y:S03]  /*1830*/  LDCU UR38, c[0x0][0x374] ;  /* 0x00006e80ff2677ac */ /* 0x000ea60008000800 */
[----:B------:R-:W-:Y:S02]  /*1840*/  ULEA.HI UR5, UR5, UR6, URZ, 0x7 ;  /* 0x0000000605057291 */ /* 0x000fe4000f8f38ff */
[----:B------:R-:W-:-:S02]  /*1850*/  USEL UR26, UR26, 0x2, UP1 ;  /* 0x000000021a1a7887 */ /* 0x000fc40008800000 */
[----:B------:R-:W-:Y:S02]  /*1860*/  USHF.R.S32.HI UR42, URZ, 0x7, UR5 ;  /* 0x00000007ff2a7899 */ /* 0x000fe40008011405 */
[----:B------:R-:W-:Y:S02]  /*1870*/  UIADD3 UR5, UPT, UPT, UR7, -0x1, URZ ;  /* 0xffffffff07057890 */ /* 0x000fe4000fffe0ff */
[----:B------:R-:W-:Y:S02]  /*1880*/  UISETP.LT.U32.AND UP0, UPT, UR42, 0xf, UPT ;  /* 0x0000000f2a00788c */ /* 0x000fe4000bf01070 */
[----:B------:R-:W-:Y:S02]  /*1890*/  UISETP.GE.U32.AND UP2, UPT, UR5, -0xff, UPT ;  /* 0xffffff010500788c */ /* 0x000fe4000bf46070 */
[----:B------:R-:W-:Y:S01]  /*18a0*/  USEL UR40, UR42, 0xf, UP0 ;  /* 0x0000000f2a287887 */ /* 0x000fe20008000000 */
[----:B------:R-:W-:-:S03]  /*18b0*/  UMOV UR6, URZ ;  /* 0x000000ff00067c82 */ /* 0x000fc60008000000 */
[----:B------:R-:W-:Y:S02]  /*18c0*/  UIADD3 UR21, UPT, UPT, UR40, -0x1, URZ ;  /* 0xffffffff28157890 */ /* 0x000fe4000fffe0ff */
[----:B------:R-:W-:-:S03]  /*18d0*/  UIADD3 UR43, UPT, UPT, UR42, -UR40, URZ ;  /* 0x800000282a2b7290 */ /* 0x000fc6000fffe0ff */
[----:B------:R-:W-:-:S04]  /*18e0*/  @UP2 UIADD3 UR21, UPT, UPT, UR40, URZ, URZ ;  /* 0x000000ff28152290 */ /* 0x000fc8000fffe0ff */
[----:B--234-:R-:W-:-:S12]  /*18f0*/  UIADD3 UR21, UPT, UPT, UR21, 0x1, URZ ;  /* 0x0000000115157890 */ /* 0x01cfd8000fffe0ff */
.L_x_43:
[----:B------:R-:W-:Y:S01]  /*1900*/  UISETP.NE.AND UP0, UPT, UR51, URZ, UPT ;  /* 0x000000ff3300728c */ /* 0x000fe2000bf05270 */
[----:B------:R-:W2:Y:S08]  /*1910*/  S2UR UR51, SR_CgaCtaId ;  /* 0x00000000003379c3 */ /* 0x000eb00000008800 */
[----:B-1----:R-:W-:Y:S05]  /*1920*/  BRA.U UP0, `(.L_x_24) ;  /* 0x0000000100347547 */ /* 0x002fea000b800000 */
[----:B------:R-:W3:Y:S01]  /*1930*/  S2R R0, SR_CgaCtaId ;  /* 0x0000000000007919 */ /* 0x000ee20000008800 */
[----:B------:R-:W-:Y:S02]  /*1940*/  MOV R3, 0x400 ;  /* 0x0000040000037802 */ /* 0x000fe40000000f00 */
[----:B------:R-:W-:Y:S02]  /*1950*/  SHF.L.U32 R2, R8, 0x1f, RZ ;  /* 0x0000001f08027819 */ /* 0x000fe400000006ff */
[----:B---3--:R-:W-:-:S05]  /*1960*/  LEA R0, R0, R3, 0x18 ;  /* 0x0000000300007211 */ /* 0x008fca00078ec0ff */
[----:B------:R-:W-:-:S04]  /*1970*/  IMAD R3, R9, 0x8, R0 ;  /* 0x0000000809037824 */ /* 0x000fc800078e0200 */
[----:B------:R-:W3:Y:S02]  /*1980*/  SYNCS.PHASECHK.TRANS64.TRYWAIT P0, [R3+URZ+0x180], R2 ;  /* 0x00018002030075a7 */ /* 0x000ee400080011ff */
[----:B---3--:R-:W-:Y:S05]  /*1990*/  @!P0 BRA `(.L_x_25) ;  /* 0x0000005400988947 */ /* 0x008fea0003800000 */
.L_x_111:
[----:B------:R-:W-:Y:S01]  /*19a0*/  VIADD R9, R9, 0x1 ;  /* 0x0000000109097836 */ /* 0x000fe20000000000 */
[----:B------:R3:W-:Y:S04]  /*19b0*/  SYNCS.ARRIVE.TRANS64.A1T0 RZ, [R3+URZ+0x170], RZ ;  /* 0x000170ff03ff79a7 */ /* 0x0007e800081000ff */
[----:B------:R-:W-:-:S04]  /*19c0*/  ISETP.NE.AND P0, PT, R9, 0x2, PT ;  /* 0x000000020900780c */ /* 0x000fc80003f05270 */
[----:B------:R-:W-:Y:S02]  /*19d0*/  SEL R9, R9, RZ, P0 ;  /* 0x000000ff09097207 */ /* 0x000fe40000000000 */
[----:B---3--:R-:W-:-:S04]  /*19e0*/  SEL R3, RZ, 0x1, P0 ;  /* 0x00000001ff037807 */ /* 0x008fc80000000000 */
[----:B------:R-:W-:-:S07]  /*19f0*/  LOP3.LUT R8, R8, R3, RZ, 0x3c, !PT ;  /* 0x0000000308087212 */ /* 0x000fce00078e3cff */
.L_x_24:
[----:B------:R-:W-:Y:S01]  /*1a00*/  UMOV UR7, 0x400 ;  /* 0x0000040000077882 */ /* 0x000fe20000000000 */
[----:B------:R-:W-:Y:S01]  /*1a10*/  SHF.L.U32 R0, R12, 0x1f, RZ ;  /* 0x0000001f0c007819 */ /* 0x000fe200000006ff */
[----:B--2---:R-:W-:Y:S02]  /*1a20*/  ULEA UR7, UR51, UR7, 0x18 ;  /* 0x0000000733077291 */ /* 0x004fe4000f8ec0ff */
[----:B------:R-:W-:Y:S02]  /*1a30*/  UISETP.GE.U32.AND UP0, UPT, UR45, 0xff, UPT ;  /* 0x000000ff2d00788c */ /* 0x000fe4000bf06070 */
[----:B------:R-:W-:Y:S02]  /*1a40*/  ULEA UR5, UR6, UR7, 0x3 ;  /* 0x0000000706057291 */ /* 0x000fe4000f8e18ff */
[----:B------:R-:W-:Y:S02]  /*1a50*/  USHF.L.U32 UR35, UR49, 0x6, URZ ;  /* 0x0000000631237899 */ /* 0x000fe400080006ff */
[----:B------:R-:W-:Y:S01]  /*1a60*/  UIMAD UR11, UR48, 0x30, UR44 ;  /* 0x00000030300b78a4 */ /* 0x000fe2000f8e022c */
[----:B------:R-:W-:-:S04]  /*1a70*/  UMOV UR14, URZ ;  /* 0x000000ff000e7c82 */ /* 0x000fc80008000000 */
[----:B------:R2:W3:Y:S01]  /*1a80*/  SYNCS.PHASECHK.TRANS64.TRYWAIT P0, [UR5+0x78], R0 ;  /* 0x00007800ff0075a7 */ /* 0x0004e20008001105 */
[----:B------:R-:W-:Y:S06]  /*1a90*/  BRA.U !UP0, `(.L_x_26) ;  /* 0x0000000108bc7547 */ /* 0x000fec000b800000 */
[----:B------:R-:W-:Y:S01]  /*1aa0*/  UMOV UR13, URZ ;  /* 0x000000ff000d7c82 */ /* 0x000fe20008000000 */
[----:B------:R-:W-:-:S05]  /*1ab0*/  UMOV UR5, UR6 ;  /* 0x0000000600057c82 */ /* 0x000fca0008000000 */
.L_x_32:
[----:B---3--:R-:W-:Y:S01]  /*1ac0*/  @!P3 MOV R2, 0x3800 ;  /* 0x000038000002b802 */ /* 0x008fe20000000f00 */
[----:B------:R-:W-:Y:S01]  /*1ad0*/  ULEA UR33, UR5, UR7, 0x3 ;  /* 0x0000000705217291 */ /* 0x000fe2000f8e18ff */
[----:B-1-34-:R-:W-:Y:S11]  /*1ae0*/  @P0 BRA `(.L_x_27) ;  /* 0x00000000000c0947 */ /* 0x01aff60003800000 */
[----:B------:R-:W-:Y:S04]  /*1af0*/  SHF.L.U32 R3, R12, 0x1f, RZ ;  /* 0x0000001f0c037819 */ /* 0x000fe800000006ff */
[----:B------:R-:W3:Y:S02]  /*1b00*/  SYNCS.PHASECHK.TRANS64.TRYWAIT P0, [UR33+0x78], R3 ;  /* 0x00007803ff0075a7 */ /* 0x000ee40008001121 */
[----:B---3--:R-:W-:Y:S05]  /*1b10*/  @!P0 BRA `(.L_x_28) ;  /* 0x00000054004c8947 */ /* 0x008fea0003800000 */
.L_x_27:
[----:B------:R3:W-:Y:S01]  /*1b20*/  @!P3 SYNCS.ARRIVE.TRANS64 RZ, [UR33], R2 ;  /* 0x00000002ffffb9a7 */ /* 0x0007e20008000021 */
[----:B------:R-:W-:Y:S04]  /*1b30*/  ULOP3.LUT UR6, UR26, 0x2, URZ, 0xfc, !UPT ;  /* 0x000000021a067892 */ /* 0x000fe8000f8efcff */
[----:B------:R-:W-:Y:S09]  /*1b40*/  UISETP.NE.AND UP0, UPT, UR6, 0x2, UPT ;  /* 0x000000020600788c */ /* 0x000ff2000bf05270 */
[----:B------:R-:W-:Y:S05]  /*1b50*/  BRA.U UP0, `(.L_x_29) ;  /* 0x0000000100047547 */ /* 0x000fea000b800000 */
[----:B-1----:R-:W-:Y:S05]  /*1b60*/  BPT.TRAP 0x1 ;  /* 0x000000040000795c */ /* 0x002fea0000300000 */
.L_x_29:
[----:B------:R-:W-:Y:S04]  /*1b70*/  BSSY.RECONVERGENT B0, `(.L_x_30) ;  /* 0x0000003000007945 */ /* 0x000fe80003800200 */
[----:B------:R-:W-:Y:S05]  /*1b80*/  @P2 BRA `(.L_x_31) ;  /* 0x0000000000042947 */ /* 0x000fea0003800000 */
[----:B-1----:R-:W-:Y:S05]  /*1b90*/  BPT.TRAP 0x1 ;  /* 0x000000040000795c */ /* 0x002fea0000300000 */
.L_x_31:
[----:B-1----:R-:W-:Y:S05]  /*1ba0*/  BSYNC.RECONVERGENT B0 ;  /* 0x0000000000007941 */ /* 0x002fea0003800200 */
.L_x_30:
[----:B------:R-:W-:Y:S02]  /*1bb0*/  UIADD3 UR6, UPT, UPT, UR5, 0x1, URZ ;  /* 0x0000000105067890 */ /* 0x000fe4000fffe0ff */
[----:B------:R-:W-:Y:S02]  /*1bc0*/  UIADD3 UR16, UP1, UPT, UR28, 0x80, URZ ;  /* 0x000000801c107890 */ /* 0x000fe4000ff3e0ff */
[----:B------:R-:W-:Y:S02]  /*1bd0*/  UISETP.NE.AND UP0, UPT, UR6, 0xf, UPT ;  /* 0x0000000f0600788c */ /* 0x000fe4000bf05270 */
[----:B------:R-:W-:Y:S02]  /*1be0*/  ULEA UR32, UR5, UR7, 0xd ;  /* 0x0000000705207291 */ /* 0x000fe4000f8e68ff */
[----:B------:R-:W-:Y:S02]  /*1bf0*/  USEL UR9, URZ, 0x1, UP0 ;  /* 0x00000001ff097887 */ /* 0x000fe40008000000 */
[----:B------:R-:W-:Y:S02]  /*1c00*/  USEL UR6, UR6, URZ, UP0 ;  /* 0x000000ff06067287 */ /* 0x000fe40008000000 */
[----:B------:R-:W-:Y:S02]  /*1c10*/  USHF.L.U32 UR34, UR13, 0x7, URZ ;  /* 0x000000070d227899 */ /* 0x000fe400080006ff */
[----:B------:R-:W-:Y:S01]  /*1c20*/  ULEA UR8, UR6, UR7, 0x3 ;  /* 0x0000000706087291 */ /* 0x000fe2000f8e18ff */
[----:B------:R-:W-:Y:S01]  /*1c30*/  LOP3.LUT R12, R12, UR9, RZ, 0x3c, !PT ;  /* 0x000000090c0c7c12 */ /* 0x000fe2000f8e3cff */
[----:B------:R-:W-:Y:S02]  /*1c40*/  UIADD3.X UR17, UPT, UPT, URZ, UR29, URZ, UP1, !UPT ;  /* 0x0000001dff117290 */ /* 0x000fe40008ffe4ff */
[----:B------:R-:W-:Y:S01]  /*1c50*/  UIADD3 UR32, UPT, UPT, UR32, 0x1a80, URZ ;  /* 0x00001a8020207890 */ /* 0x000fe2000fffe0ff */
[----:B--2---:R-:W-:Y:S01]  /*1c60*/  SHF.L.U32 R0, R12, 0x1f, RZ ;  /* 0x0000001f0c007819 */ /* 0x004fe200000006ff */
[----:B------:R-:W-:Y:S02]  /*1c70*/  UIADD3 UR14, UP0, UPT, UR28, 0x180, URZ ;  /* 0x000001801c0e7890 */ /* 0x000fe4000ff1e0ff */
[----:B------:R-:W-:Y:S01]  /*1c80*/  UIADD3 UR13, UPT, UPT, UR13, 0x1, URZ ;  /* 0x000000010d0d7890 */ /* 0x000fe2000fffe0ff */
[----:B------:R4:W1:Y:S01]  /*1c90*/  SYNCS.PHASECHK.TRANS64.TRYWAIT P0, [UR8+0x78], R0 ;  /* 0x00007800ff0075a7 */ /* 0x0008620008001108 */
[----:B------:R-:W-:Y:S01]  /*1ca0*/  UIMAD UR8, UR5, 0x1800, UR4 ;  /* 0x00001800050878a4 */ /* 0x000fe2000f8e0204 */
[----:B------:R-:W-:Y:S01]  /*1cb0*/  UMOV UR18, 0x0 ;  /* 0x0000000000127882 */ /* 0x000fe20000000000 */
[----:B------:R-:W-:Y:S02]  /*1cc0*/  UMOV UR19, 0x10000000 ;  /* 0x1000000000137882 */ /* 0x000fe40000000000 */
[----:B------:R-:W-:Y:S01]  /*1cd0*/  UIADD3 UR8, UPT, UPT, UR7, 0x1fa80, UR8 ;  /* 0x0001fa8007087890 */ /* 0x000fe2000fffe008 */
[----:B------:R-:W-:Y:S01]  /*1ce0*/  UTMALDG.3D [UR32], [UR16], desc[UR18] ;  /* 0x00001220100075b4 */ /* 0x000fe20008011000 */
[----:B------:R-:W-:Y:S02]  /*1cf0*/  UIADD3.X UR15, UPT, UPT, URZ, UR29, URZ, UP0, !UPT ;  /* 0x0000001dff0f7290 */ /* 0x000fe400087fe4ff */
[----:B------:R-:W-:Y:S01]  /*1d00*/  UISETP.NE.AND UP0, UPT, UR13, UR21, UPT ;  /* 0x000000150d00728c */ /* 0x000fe2000bf05270 */
[----:B------:R-:W-:Y:S01]  /*1d10*/  UMOV UR5, 0x30000 ;  /* 0x0003000000057882 */ /* 0x000fe20000000000 */
[----:B------:R-:W-:Y:S01]  /*1d20*/  UMOV UR12, UR36 ;  /* 0x00000024000c7c82 */ /* 0x000fe20008000000 */
[----:B------:R-:W-:Y:S01]  /*1d30*/  UMOV UR9, UR33 ;  /* 0x0000002100097c82 */ /* 0x000fe20008000000 */
[----:B------:R-:W-:Y:S03]  /*1d40*/  UMOV UR10, UR34 ;  /* 0x00000022000a7c82 */ /* 0x000fe60008000000 */
[----:B------:R2:W-:Y:S02]  /*1d50*/  UTMALDG.3D.MULTICAST [UR8], [UR14], UR5, desc[UR18] ;  /* 0x000012080e0073b4 */ /* 0x0005e40008011805 */
[----:B--2---:R-:W-:Y:S01]  /*1d60*/  UMOV UR14, UR21 ;  /* 0x00000015000e7c82 */ /* 0x004fe20008000000 */
[----:B------:R-:W-:Y:S01]  /*1d70*/  UMOV UR5, UR6 ;  /* 0x0000000600057c82 */ /* 0x000fe20008000000 */
[----:B------:R-:W-:Y:S05]  /*1d80*/  BRA.U UP0, `(.L_x_32) ;  /* 0xfffffffd004c7547 */ /* 0x000fea000b83ffff */
.L_x_26:
[----:B------:R-:W-:Y:S01]  /*1d90*/  ULEA UR5, UR6, UR7, 0x3 ;  /* 0x0000000706057291 */ /* 0x000fe2000f8e18ff */
[----:B--2-4-:R-:W-:Y:S01]  /*1da0*/  SHF.L.U32 R0, R12, 0x1f, RZ ;  /* 0x0000001f0c007819 */ /* 0x014fe200000006ff */
[----:B------:R-:W-:Y:S01]  /*1db0*/  @!P1 SYNCS.ARRIVE.TRANS64.A1T0 RZ, [UR7+0x108], RZ ;  /* 0x000108ffffff99a7 */ /* 0x000fe20008100007 */
[----:B------:R-:W-:-:S06]  /*1dc0*/  UISETP.GT.AND UP0, UPT, UR42, UR40, UPT ;  /* 0x000000282a00728c */ /* 0x000fcc000bf04270 */
[----:B-1-3--:R1:W2:Y:S03]  /*1dd0*/  SYNCS.PHASECHK.TRANS64.TRYWAIT P0, [UR5+0x78], R0 ;  /* 0x00007800ff0075a7 */ /* 0x00a2a60008001105 */
[----:B------:R-:W-:Y:S05]  /*1de0*/  BRA.U !UP0, `(.L_x_33) ;  /* 0x0000000108c07547 */ /* 0x000fea000b800000 */
[----:B------:R-:W-:Y:S01]  /*1df0*/  UIADD3 UR13, UPT, UPT, UR43, UR14, URZ ;  /* 0x0000000e2b0d7290 */ /* 0x000fe2000fffe0ff */
[----:B------:R-:W-:-:S11]  /*1e00*/  UMOV UR5, UR6 ;  /* 0x0000000600057c82 */ /* 0x000fd60008000000 */
.L_x_39:
[----:B--2---:R-:W-:Y:S01]  /*1e10*/  @!P3 MOV R2, 0x3800 ;  /* 0x000038000002b802 */ /* 0x004fe20000000f00 */
[----:B------:R-:W-:Y:S01]  /*1e20*/  ULEA UR17, UR5, UR7, 0x3 ;  /* 0x0000000705117291 */ /* 0x000fe2000f8e18ff */
[----:B--234-:R-:W-:Y:S11]  /*1e30*/  @P0 BRA `(.L_x_34) ;  /* 0x00000000000c0947 */ /* 0x01cff60003800000 */
[----:B------:R-:W-:Y:S04]  /*1e40*/  SHF.L.U32 R3, R12, 0x1f, RZ ;  /* 0x0000001f0c037819 */ /* 0x000fe800000006ff */
[----:B------:R-:W2:Y:S02]  /*1e50*/  SYNCS.PHASECHK.TRANS64.TRYWAIT P0, [UR17+0x78], R3 ;  /* 0x00007803ff0075a7 */ /* 0x000ea40008001111 */
[----:B--2---:R-:W-:Y:S05]  /*1e60*/  @!P0 BRA `(.L_x_35) ;  /* 0x0000005000908947 */ /* 0x004fea0003800000 */
.L_x_34:
[----:B------:R2:W-:Y:S01]  /*1e70*/  @!P3 SYNCS.ARRIVE.TRANS64 RZ, [UR17], R2 ;  /* 0x00000002ffffb9a7 */ /* 0x0005e20008000011 */
[----:B------:R-:W-:Y:S04]  /*1e80*/  ULOP3.LUT UR6, UR26, 0x2, URZ, 0xfc, !UPT ;  /* 0x000000021a067892 */ /* 0x000fe8000f8efcff */
[----:B------:R-:W-:Y:S09]  /*1e90*/  UISETP.NE.AND UP0, UPT, UR6, 0x2, UPT ;  /* 0x000000020600788c */ /* 0x000ff2000bf05270 */
[----:B------:R-:W-:Y:S05]  /*1ea0*/  BRA.U UP0, `(.L_x_36) ;  /* 0x0000000100047547 */ /* 0x000fea000b800000 */
[----:B------:R-:W-:Y:S05]  /*1eb0*/  BPT.TRAP 0x1 ;  /* 0x000000040000795c */ /* 0x000fea0000300000 */
.L_x_36:
[----:B------:R-:W-:Y:S04]  /*1ec0*/  BSSY.RECONVERGENT B0, `(.L_x_37) ;  /* 0x0000003000007945 */ /* 0x000fe80003800200 */
[----:B------:R-:W-:Y:S05]  /*1ed0*/  @P2 BRA `(.L_x_38) ;  /* 0x0000000000042947 */ /* 0x000fea0003800000 */
[----:B------:R-:W-:Y:S05]  /*1ee0*/  BPT.TRAP 0x1 ;  /* 0x000000040000795c */ /* 0x000fea0000300000 */
.L_x_38:
[----:B------:R-:W-:Y:S05]  /*1ef0*/  BSYNC.RECONVERGENT B0 ;  /* 0x0000000000007941 */ /* 0x000fea0003800200 */
.L_x_37:
[----:B------:R-:W-:Y:S02]  /*1f00*/  UIADD3 UR6, UPT, UPT, UR5, 0x1, URZ ;  /* 0x0000000105067890 */ /* 0x000fe4000fffe0ff */
[----:B------:R-:W-:Y:S02]  /*1f10*/  ULEA UR16, UR5, UR7, 0xd ;  /* 0x0000000705107291 */ /* 0x000fe4000f8e68ff */
[----:B------:R-:W-:Y:S02]  /*1f20*/  UISETP.NE.AND UP0, UPT, UR6, 0xf, UPT ;  /* 0x0000000f0600788c */ /* 0x000fe4000bf05270 */
[----:B------:R-:W-:Y:S02]  /*1f30*/  UIADD3 UR24, UP1, UPT, UR28, 0x80, URZ ;  /* 0x000000801c187890 */ /* 0x000fe4000ff3e0ff */
[----:B------:R-:W-:Y:S02]  /*1f40*/  USEL UR9, URZ, 0x1, UP0 ;  /* 0x00000001ff097887 */ /* 0x000fe40008000000 */
[----:B------:R-:W-:Y:S02]  /*1f50*/  USEL UR6, UR6, URZ, UP0 ;  /* 0x000000ff06067287 */ /* 0x000fe40008000000 */
[----:B------:R-:W-:Y:S02]  /*1f60*/  USHF.L.U32 UR18, UR14, 0x7, URZ ;  /* 0x000000070e127899 */ /* 0x000fe400080006ff */
[----:B------:R-:W-:Y:S01]  /*1f70*/  ULEA UR8, UR6, UR7, 0x3 ;  /* 0x0000000706087291 */ /* 0x000fe2000f8e18ff */
[----:B------:R-:W-:Y:S01]  /*1f80*/  LOP3.LUT R12, R12, UR9, RZ, 0x3c, !PT ;  /* 0x000000090c0c7c12 */ /* 0x000fe2000f8e3cff */
[----:B------:R-:W-:Y:S02]  /*1f90*/  UIADD3 UR16, UPT, UPT, UR16, 0x1a80, URZ ;  /* 0x00001a8010107890 */ /* 0x000fe4000fffe0ff */
[----:B------:R-:W-:Y:S01]  /*1fa0*/  UIADD3.X UR25, UPT, UPT, URZ, UR29, URZ, UP1, !UPT ;  /* 0x0000001dff197290 */ /* 0x000fe20008ffe4ff */
[----:B-1----:R-:W-:Y:S01]  /*1fb0*/  SHF.L.U32 R0, R12, 0x1f, RZ ;  /* 0x0000001f0c007819 */ /* 0x002fe200000006ff */
[----:B------:R-:W-:Y:S02]  /*1fc0*/  UIADD3 UR22, UP0, UPT, UR28, 0x180, URZ ;  /* 0x000001801c167890 */ /* 0x000fe4000ff1e0ff */
[----:B------:R-:W-:Y:S01]  /*1fd0*/  UIADD3 UR14, UPT, UPT, UR14, 0x1, URZ ;  /* 0x000000010e0e7890 */ /* 0x000fe2000fffe0ff */
[----:B------:R3:W4:Y:S01]  /*1fe0*/  SYNCS.PHASECHK.TRANS64.TRYWAIT P0, [UR8+0x78], R0 ;  /* 0x00007800ff0075a7 */ /* 0x0007220008001108 */
[----:B------:R-:W-:Y:S01]  /*1ff0*/  UIMAD UR8, UR5, 0x1800, UR4 ;  /* 0x00001800050878a4 */ /* 0x000fe2000f8e0204 */
[----:B------:R-:W-:Y:S01]  /*2000*/  UMOV UR30, 0x0 ;  /* 0x00000000001e7882 */ /* 0x000fe20000000000 */
[----:B------:R-:W-:Y:S01]  /*2010*/  UMOV UR31, 0x10000000 ;  /* 0x10000000001f7882 */ /* 0x000fe20000000000 */
[----:B------:R-:W-:Y:S01]  /*2020*/  UMOV UR19, UR35 ;  /* 0x0000002300137c82 */ /* 0x000fe20008000000 */
[----:B------:R-:W-:Y:S01]  /*2030*/  UMOV UR20, UR36 ;  /* 0x0000002400147c82 */ /* 0x000fe20008000000 */
[----:B------:R-:W-:Y:S01]  /*2040*/  UIADD3 UR8, UPT, UPT, UR7, 0x1fa80, UR8 ;  /* 0x0001fa8007087890 */ /* 0x000fe2000fffe008 */
[----:B------:R-:W-:Y:S01]  /*2050*/  UTMALDG.3D [UR16], [UR24], desc[UR30] ;  /* 0x00001e10180075b4 */ /* 0x000fe20008011000 */
[----:B------:R-:W-:Y:S01]  /*2060*/  UIADD3.X UR23, UPT, UPT, URZ, UR29, URZ, UP0, !UPT ;  /* 0x0000001dff177290 */ /* 0x000fe200087fe4ff */
[----:B------:R-:W-:Y:S01]  /*2070*/  UMOV UR5, 0x30000 ;  /* 0x0003000000057882 */ /* 0x000fe20000000000 */
[----:B------:R-:W-:Y:S01]  /*2080*/  UMOV UR12, UR36 ;  /* 0x00000024000c7c82 */ /* 0x000fe20008000000 */
[----:B------:R-:W-:Y:S01]  /*2090*/  UMOV UR9, UR17 ;  /* 0x0000001100097c82 */ /* 0x000fe20008000000 */
[----:B------:R-:W-:Y:S01]  /*20a0*/  UMOV UR10, UR18 ;  /* 0x00000012000a7c82 */ /* 0x000fe20008000000 */
[----:B------:R-:W-:Y:S04]  /*20b0*/  UISETP.NE.AND UP0, UPT, UR14, UR13, UPT ;  /* 0x0000000d0e00728c */ /* 0x000fe8000bf05270 */
[----:B------:R1:W-:Y:S02]  /*20c0*/  UTMALDG.3D.MULTICAST [UR8], [UR22], UR5, desc[UR30] ;  /* 0x00001e08160073b4 */ /* 0x0003e40008011805 */
[----:B-1----:R-:W-:Y:S03]  /*20d0*/  UMOV UR5, UR6 ;  /* 0x0000000600057c82 */ /* 0x002fe60008000000 */
[----:B------:R-:W-:Y:S05]  /*20e0*/  BRA.U UP0, `(.L_x_39) ;  /* 0xfffffffd00487547 */ /* 0x000fea000b83ffff */
.L_x_33:
[C---:B------:R-:W-:Y:S01]  /*20f0*/  LEA R3, R11.reuse, UR7, 0x3 ;  /* 0x000000070b037c11 */ /* 0x040fe2000f8e18ff */
[----:B------:R-:W-:Y:S01]  /*2100*/  NOP ;  /* 0x0000000000007918 */ /* 0x000fe20000000000 */
[----:B-1-3--:R-:W-:Y:S02]  /*2110*/  SHF.L.U32 R0, R10, 0x1f, RZ ;  /* 0x0000001f0a007819 */ /* 0x00afe400000006ff */
[----:B------:R-:W-:Y:S02]  /*2120*/  LEA R5, R11, UR7, 0x4 ;  /* 0x000000070b057c11 */ /* 0x000fe4000f8e20ff */
[----:B--2-4-:R-:W1:Y:S02]  /*2130*/  SYNCS.PHASECHK.TRANS64.TRYWAIT P0, [R3+URZ+0x110], R0 ;  /* 0x00011000030075a7 */ /* 0x014e6400080011ff */
[----:B-1----:R-:W-:Y:S05]  /*2140*/  @!P0 BRA `(.L_x_40) ;  /* 0x0000004c00f08947 */ /* 0x002fea0003800000 */
.L_x_114:
[----:B------:R-:W2:Y:S01]  /*2150*/  LDS.128 R4, [R5+0x1a0] ;  /* 0x0001a00005047984 */ /* 0x000ea20000000c00 */
[----:B------:R-:W-:Y:S01]  /*2160*/  UISETP.GE.AND UP0, UPT, UR41, 0x1, UPT ;  /* 0x000000012900788c */ /* 0x000fe2000bf06270 */
[----:B------:R-:W-:Y:S01]  /*2170*/  @!PT LDS RZ, [RZ] ;  /* 0x00000000fffff984 */ /* 0x000fe20000000800 */
[----:B------:R-:W-:Y:S01]  /*2180*/  @!PT LDS RZ, [RZ] ;  /* 0x00000000fffff984 */ /* 0x000fe20000000800 */
[----:B------:R-:W-:Y:S01]  /*2190*/  @!PT LDS RZ, [RZ] ;  /* 0x00000000fffff984 */ /* 0x000fe20000000800 */
[----:B------:R-:W-:Y:S01]  /*21a0*/  @!PT LDS RZ, [RZ] ;  /* 0x00000000fffff984 */ /* 0x000fe20000000800 */
[----:B------:R3:W-:Y:S06]  /*21b0*/  MEMBAR.ALL.CTA ;  /* 0x0000000000007992 */ /* 0x0007ec0000008000 */
[----:B---3--:R-:W3:Y:S01]  /*21c0*/  FENCE.VIEW.ASYNC.S ;  /* 0x00000000000073c6 */ /* 0x008ee20000000000 */
[----:B--2---:R-:W-:-:S13]  /*21d0*/  LOP3.LUT P0, RZ, R6, 0x1, RZ, 0xc0, !PT ;  /* 0x0000000106ff7812 */ /* 0x004fda000780c0ff */
[----:B---3--:R-:W-:Y:S01]  /*21e0*/  VOTEU.ANY UP1, P0 ;  /* 0x0000000000ff7886 */ /* 0x008fe20000020100 */
[----:B------:R-:W-:-:S13]  /*21f0*/  PLOP3.LUT P0, PT, PT, PT, UP1, 0x80, 0x8 ;  /* 0x000000000008781c */ /* 0x000fda0003f0f018 */
[----:B-1----:R-:W-:Y:S02]  /*2200*/  @P0 LOP3.LUT R0, R5, 0xffff, RZ, 0xc0, !PT ;  /* 0x0000ffff05000812 */ /* 0x002fe400078ec0ff */
[----:B------:R-:W-:Y:S02]  /*2210*/  @P0 MOV R2, R4 ;  /* 0x0000000400020202 */ /* 0x000fe40000000f00 */
[----:B------:R-:W-:Y:S01]  /*2220*/  @P0 R2UR UR8, R0 ;  /* 0x00000000000802ca */ /* 0x000fe200000e0000 */
[----:B------:R-:W-:Y:S01]  /*2230*/  VIADD R0, R3, 0x120 ;  /* 0x0000012003007836 */ /* 0x000fe20000000000 */
[----:B------:R-:W-:Y:S02]  /*2240*/  @P0 SHF.R.U32.HI R4, RZ, 0x10, R5 ;  /* 0x00000010ff040819 */ /* 0x000fe40000011605 */
[----:B------:R-:W-:Y:S02]  /*2250*/  @P0 R2UR UR9, R2 ;  /* 0x00000000020902ca */ /* 0x000fe400000e0000 */
[----:B------:R-:W-:-:S02]  /*2260*/  PRMT R0, RZ, 0x654, R0 ;  /* 0x00000654ff007816 */ /* 0x000fc40000000000 */
[----:B------:R-:W-:Y:S02]  /*2270*/  @P0 R2UR UR5, R4 ;  /* 0x00000000040502ca */ /* 0x000fe400000e0000 */
[----:B------:R1:W-:Y:S03]  /*2280*/  SYNCS.ARRIVE.TRANS64.RED.A1T0 RZ, [R0+URZ], RZ ;  /* 0x000000ff00ff79a7 */ /* 0x0003e600081004ff */
[----:B------:R-:W-:-:S04]  /*2290*/  @UP1 UMOV UR27, UR8 ;  /* 0x00000008001b1c82 */ /* 0x000fc80008000000 */
[----:B------:R-:W-:-:S04]  /*22a0*/  @UP1 UMOV UR37, UR9 ;  /* 0x0000000900251c82 */ /* 0x000fc80008000000 */
[----:B------:R-:W-:Y:S01]  /*22b0*/  @UP1 UMOV UR36, UR5 ;  /* 0x0000000500241c82 */ /* 0x000fe20008000000 */
[----:B------:R-:W-:Y:S05]  /*22c0*/  BRA.U !UP0, `(.L_x_41) ;  /* 0x0000000108d47547 */ /* 0x000fea000b800000 */
[----:B------:R-:W2:Y:S01]  /*22d0*/  LDCU.128 UR12, c[0x0][0xb10] ;  /* 0x00016200ff0c77ac */ /* 0x000ea20008000c00 */
[----:B------:R-:W3:Y:S01]  /*22e0*/  LDCU UR24, c[0x0][0xb20] ;  /* 0x00016400ff1877ac */ /* 0x000ee20008000800 */
[----:B------:R-:W4:Y:S01]  /*22f0*/  LDCU UR20, c[0x0][0xb0c] ;  /* 0x00016180ff1477ac */ /* 0x000f220008000800 */
[----:B------:R-:W1:Y:S01]  /*2300*/  LDCU.64 UR10, c[0x0][0xb28] ;  /* 0x00016500ff0a77ac */ /* 0x000e620008000a00 */
[----:B------:R-:W-:Y:S02]  /*2310*/  UISETP.NE.AND UP3, UPT, UR41, 0x1, UPT ;  /* 0x000000012900788c */ /* 0x000fe4000bf65270 */
[----:B--2---:R-:W-:Y:S02]  /*2320*/  UIMAD.WIDE.U32 UR16, UR38, UR15, URZ ;  /* 0x0000000f261072a5 */ /* 0x004fe4000f8e00ff */
[----:B------:R-:W-:Y:S02]  /*2330*/  UIMAD.WIDE.U32 UR8, UR39, UR12, URZ ;  /* 0x0000000c270872a5 */ /* 0x000fe4000f8e00ff */
[----:B------:R-:W-:-:S02]  /*2340*/  UISETP.NE.AND UP0, UPT, UR14, 0x1, UPT ;  /* 0x000000010e00788c */ /* 0x000fc4000bf05270 */
[----:B------:R-:W-:Y:S01]  /*2350*/  UIMAD.WIDE.U32 UR22, UR27, UR15, URZ ;  /* 0x0000000f1b1672a5 */ /* 0x000fe2000f8e00ff */
[----:B------:R-:W-:Y:S02]  /*2360*/  UMOV UR16, UR17 ;  /* 0x0000001100107c82 */ /* 0x000fe40008000000 */
[----:B------:R-:W-:Y:S01]  /*2370*/  UMOV UR8, UR9 ;  /* 0x0000000900087c82 */ /* 0x000fe20008000000 */
[----:B---3--:R-:W-:Y:S02]  /*2380*/  USHF.R.U32.HI UR16, URZ, UR24, UR16 ;  /* 0x00000018ff107299 */ /* 0x008fe40008011610 */
[----:B------:R-:W-:Y:S02]  /*2390*/  USHF.R.U32.HI UR9, URZ, UR13, UR8 ;  /* 0x0000000dff097299 */ /* 0x000fe40008011608 */
[----:B----4-:R-:W-:Y:S02]  /*23a0*/  UISETP.NE.AND UP2, UPT, UR20, 0x1, UPT ;  /* 0x000000011400788c */ /* 0x010fe4000bf45270 */
[----:B------:R-:W-:-:S02]  /*23b0*/  USEL UR8, UR38, UR16, !UP0 ;  /* 0x0000001026087287 */ /* 0x000fc4000c000000 */
[----:B------:R-:W-:Y:S02]  /*23c0*/  USEL UR9, UR39, UR9, !UP2 ;  /* 0x0000000927097287 */ /* 0x000fe4000d000000 */
[----:B-1----:R-:W-:Y:S01]  /*23d0*/  UIMAD.WIDE.U32 UR16, UR8, UR10, URZ ;  /* 0x0000000a081072a5 */ /* 0x002fe2000f8e00ff */
[----:B------:R-:W-:Y:S01]  /*23e0*/  UMOV UR5, UR23 ;  /* 0x0000001700057c82 */ /* 0x000fe20008000000 */
[----:B------:R-:W-:Y:S02]  /*23f0*/  UIMAD.WIDE.U32 UR18, UR37, UR12, URZ ;  /* 0x0000000c251272a5 */ /* 0x000fe4000f8e00ff */
[----:B------:R-:W-:-:S03]  /*2400*/  UIMAD.WIDE.U32 UR22, UR9, UR10, URZ ;  /* 0x0000000a091672a5 */ /* 0x000fc6000f8e00ff */
[----:B------:R-:W-:Y:S01]  /*2410*/  UMOV UR16, UR17 ;  /* 0x0000001100107c82 */ /* 0x000fe20008000000 */
[----:B------:R-:W-:Y:S02]  /*2420*/  USHF.R.U32.HI UR5, URZ, UR24, UR5 ;  /* 0x00000018ff057299 */ /* 0x000fe40008011605 */
[----:B------:R-:W-:Y:S01]  /*2430*/  @UP3 USHF.R.U32.HI UR8, URZ, UR11, UR16 ;  /* 0x0000000bff083299 */ /* 0x000fe20008011610 */
[----:B------:R-:W-:Y:S01]  /*2440*/  UMOV UR18, UR19 ;  /* 0x0000001300127c82 */ /* 0x000fe20008000000 */
[----:B------:R-:W-:Y:S01]  /*2450*/  UMOV UR22, UR23 ;  /* 0x0000001700167c82 */ /* 0x000fe20008000000 */
[----:B------:R-:W-:Y:S02]  /*2460*/  USHF.R.U32.HI UR13, URZ, UR13, UR18 ;  /* 0x0000000dff0d7299 */ /* 0x000fe40008011612 */
[----:B------:R-:W-:Y:S02]  /*2470*/  USEL UR5, UR27, UR5, !UP0 ;  /* 0x000000051b057287 */ /* 0x000fe4000c000000 */
[----:B------:R-:W-:-:S02]  /*2480*/  @UP3 USHF.R.U32.HI UR9, URZ, UR11, UR22 ;  /* 0x0000000bff093299 */ /* 0x000fc40008011616 */
[----:B------:R-:W-:Y:S02]  /*2490*/  UIMAD UR12, UR41, UR8, URZ ;  /* 0x00000008290c72a4 */ /* 0x000fe4000f8e02ff */
[----:B------:R-:W-:Y:S02]  /*24a0*/  USEL UR8, UR37, UR13, !UP2 ;  /* 0x0000000d25087287 */ /* 0x000fe4000d000000 */
[----:B------:R-:W-:Y:S02]  /*24b0*/  UIMAD UR15, UR41, UR9, URZ ;  /* 0x00000009290f72a4 */ /* 0x000fe4000f8e02ff */
[----:B------:R-:W-:Y:S02]  /*24c0*/  UISETP.GE.AND UP0, UPT, UR5, UR12, UPT ;  /* 0x0000000c0500728c */ /* 0x000fe4000bf06270 */
[----:B------:R-:W-:Y:S02]  /*24d0*/  UIMAD.WIDE.U32 UR12, UR5, UR10, URZ ;  /* 0x0000000a050c72a5 */ /* 0x000fe4000f8e00ff */
[----:B------:R-:W-:-:S02]  /*24e0*/  UISETP.GE.OR UP0, UPT, UR8, UR15, UP0 ;  /* 0x0000000f0800728c */ /* 0x000fc40008706670 */
[----:B------:R-:W-:Y:S02]  /*24f0*/  UIMAD.WIDE.U32 UR16, UR8, UR10, URZ ;  /* 0x0000000a081072a5 */ /* 0x000fe4000f8e00ff */
[----:B------:R-:W-:Y:S01]  /*2500*/  UIADD3 UR15, UPT, UPT, -UR8, URZ, URZ ;  /* 0x000000ff080f7290 */ /* 0x000fe2000fffe1ff */
[----:B------:R-:W-:Y:S01]  /*2510*/  UMOV UR12, UR13 ;  /* 0x0000000d000c7c82 */ /* 0x000fe20008000000 */
[----:B------:R-:W-:Y:S02]  /*2520*/  UIADD3 UR13, UPT, UPT, -UR5, URZ, URZ ;  /* 0x000000ff050d7290 */ /* 0x000fe4000fffe1ff */
[----:B------:R-:W-:-:S03]  /*2530*/  USHF.R.U32.HI UR12, URZ, UR11, UR12 ;  /* 0x0000000bff0c7299 */ /* 0x000fc6000801160c */
[----:B------:R-:W-:Y:S01]  /*2540*/  @!UP0 UMOV UR10, UR17 ;  /* 0x00000011000a8c82 */ /* 0x000fe20008000000 */
[----:B------:R-:W-:Y:S02]  /*2550*/  UIMAD UR13, UR14, UR13, UR27 ;  /* 0x0000000d0e0d72a4 */ /* 0x000fe4000f8e021b */
[----:B------:R-:W-:Y:S02]  /*2560*/  USEL UR12, UR5, UR12, !UP3 ;  /* 0x0000000c050c7287 */ /* 0x000fe4000d800000 */
[----:B------:R-:W-:Y:S02]  /*2570*/  @!UP0 USHF.R.U32.HI UR10, URZ, UR11, UR10 ;  /* 0x0000000bff0a8299 */ /* 0x000fe4000801160a */
[----:B------:R-:W-:Y:S02]  /*2580*/  UIADD3 UR11, UPT, UPT, -UR12, URZ, URZ ;  /* 0x000000ff0c0b7290 */ /* 0x000fe4000fffe1ff */
[----:B------:R-:W-:Y:S02]  /*2590*/  @!UP0 USEL UR10, UR8, UR10, !UP3 ;  /* 0x0000000a080a8287 */ /* 0x000fe4000d800000 */
[----:B------:R-:W-:-:S02]  /*25a0*/  UIMAD UR11, UR41, UR11, UR5 ;  /* 0x0000000b290b72a4 */ /* 0x000fc4000f8e0205 */
[----:B------:R-:W-:Y:S02]  /*25b0*/  @!UP0 UIADD3 UR12, UPT, UPT, UR12, -UR10, URZ ;  /* 0x8000000a0c0c8290 */ /* 0x000fe4000fffe0ff */
[----:B------:R-:W-:Y:S02]  /*25c0*/  @!UP0 UIMAD UR10, UR11, UR9, UR10 ;  /* 0x000000090b0a82a4 */ /* 0x000fe4000f8e020a */
[----:B------:R-:W-:Y:S02]  /*25d0*/  @!UP0 UIMAD UR5, UR41, UR12, UR8 ;  /* 0x0000000c290582a4 */ /* 0x000fe4000f8e0208 */
[----:B------:R-:W-:Y:S02]  /*25e0*/  UIMAD UR9, UR20, UR15, UR37 ;  /* 0x0000000f140972a4 */ /* 0x000fe4000f8e0225 */
[----:B------:R-:W-:Y:S01]  /*25f0*/  UIMAD UR27, UR5, UR14, UR13 ;  /* 0x0000000e051b72a4 */ /* 0x000fe2000f8e020d */
[----:B------:R-:W-:Y:S02]  /*2600*/  @!UP0 UMOV UR8, UR10 ;  /* 0x0000000a00088c82 */ /* 0x000fe40008000000 */
[----:B------:R-:W-:-:S12]  /*2610*/  UIMAD UR37, UR8, UR20, UR9 ;  /* 0x00000014082572a4 */ /* 0x000fd8000f8e0209 */
.L_x_41:
[----:B------:R-:W2:Y:S02]  /*2620*/  LDCU UR5, c[0x0][0xb30] ;  /* 0x00016600ff0577ac */ /* 0x000ea40008000800 */
[----:B--2---:R-:W-:-:S09]  /*2630*/  UISETP.NE.AND UP0, UPT, UR5, 0x1, UPT ;  /* 0x000000010500788c */ /* 0x004fd2000bf05270 */
[----:B------:R-:W-:Y:S05]  /*2640*/  BRA.U UP0, `(.L_x_42) ;  /* 0x0000000100447547 */ /* 0x000fea000b800000 */
[----:B------:R-:W2:Y:S01]  /*2650*/  LDCU.128 UR12, c[0x0][0xb10] ;  /* 0x00016200ff0c77ac */ /* 0x000ea20008000c00 */
[----:B------:R-:W3:Y:S01]  /*2660*/  LDCU UR16, c[0x0][0xb0c] ;  /* 0x00016180ff1077ac */ /* 0x000ee20008000800 */
[----:B------:R-:W4:Y:S01]  /*2670*/  LDCU UR17, c[0x0][0xb20] ;  /* 0x00016400ff1177ac */ /* 0x000f220008000800 */
[----:B--2---:R-:W-:Y:S02]  /*2680*/  UIMAD.WIDE.U32 UR10, UR37, UR12, URZ ;  /* 0x0000000c250a72a5 */ /* 0x004fe4000f8e00ff */
[----:B------:R-:W-:Y:S02]  /*2690*/  UIMAD.WIDE.U32 UR8, UR27, UR15, URZ ;  /* 0x0000000f1b0872a5 */ /* 0x000fe4000f8e00ff */
[----:B---3--:R-:W-:Y:S02]  /*26a0*/  UISETP.NE.AND UP2, UPT, UR16, 0x1, UPT ;  /* 0x000000011000788c */ /* 0x008fe4000bf45270 */
[----:B------:R-:W-:Y:S01]  /*26b0*/  UISETP.NE.AND UP0, UPT, UR14, 0x1, UPT ;  /* 0x000000010e00788c */ /* 0x000fe2000bf05270 */
[----:B------:R-:W-:-:S02]  /*26c0*/  UMOV UR10, UR11 ;  /* 0x0000000b000a7c82 */ /* 0x000fc40008000000 */
[----:B------:R-:W-:Y:S01]  /*26d0*/  UMOV UR5, UR9 ;  /* 0x0000000900057c82 */ /* 0x000fe20008000000 */
[----:B------:R-:W-:Y:S02]  /*26e0*/  USHF.R.U32.HI UR13, URZ, UR13, UR10 ;  /* 0x0000000dff0d7299 */ /* 0x000fe4000801160a */
[----:B----4-:R-:W-:Y:S02]  /*26f0*/  USHF.R.U32.HI UR5, URZ, UR17, UR5 ;  /* 0x00000011ff057299 */ /* 0x010fe40008011605 */
[----:B------:R-:W-:Y:S02]  /*2700*/  USEL UR8, UR37, UR13, !UP2 ;  /* 0x0000000d25087287 */ /* 0x000fe4000d000000 */
[----:B------:R-:W-:-:S04]  /*2710*/  USEL UR5, UR27, UR5, !UP0 ;  /* 0x000000051b057287 */ /* 0x000fc8000c000000 */
[----:B------:R-:W-:Y:S02]  /*2720*/  UIADD3 UR9, UPT, UPT, UR8, -UR5, URZ ;  /* 0x8000000508097290 */ /* 0x000fe4000fffe0ff */
[----:B------:R-:W-:Y:S02]  /*2730*/  UIADD3 UR5, UPT, UPT, -UR8, UR5, URZ ;  /* 0x0000000508057290 */ /* 0x000fe4000fffe1ff */
[----:B------:R-:W-:Y:S02]  /*2740*/  UIMAD UR27, UR9, UR14, UR27 ;  /* 0x0000000e091b72a4 */ /* 0x000fe4000f8e021b */
[----:B------:R-:W-:-:S12]  /*2750*/  UIMAD UR37, UR5, UR16, UR37 ;  /* 0x00000010052572a4 */ /* 0x000fd8000f8e0225 */
.L_x_42:
[----:B------:R-:W-:Y:S01]  /*2760*/  VIADD R11, R11, 0x1 ;  /* 0x000000010b0b7836 */ /* 0x000fe20000000000 */
[----:B------:R-:W-:Y:S01]  /*2770*/  R2UR UR5, R59 ;  /* 0x000000003b0572ca */ /* 0x000fe200000e0000 */
[----:B------:R-:W-:Y:S01]  /*2780*/  UIADD3 UR48, UPT, UPT, UR27, UR61, URZ ;  /* 0x0000003d1b307290 */ /* 0x000fe2000fffe0ff */
[----:B------:R-:W-:Y:S02]  /*2790*/  PLOP3.LUT P1, PT, PT, PT, PT, 0x80, 0x8 ;  /* 0x000000000008781c */ /* 0x000fe40003f2f070 */
[----:B------:R-:W-:-:S04]  /*27a0*/  ISETP.NE.AND P0, PT, R11, 0x2, PT ;  /* 0x000000020b00780c */ /* 0x000fc80003f05270 */
[----:B------:R-:W-:Y:S02]  /*27b0*/  SEL R3, RZ, 0x1, P0 ;  /* 0x00000001ff037807 */ /* 0x000fe40000000000 */
[----:B------:R-:W-:Y:S02]  /*27c0*/  SEL R11, R11, RZ, P0 ;  /* 0x000000ff0b0b7207 */ /* 0x000fe40000000000 */
[----:B------:R-:W-:Y:S01]  /*27d0*/  LOP3.LUT R10, R10, R3, RZ, 0x3c, !PT ;  /* 0x000000030a0a7212 */ /* 0x000fe200078e3cff */
[----:B------:R-:W-:Y:S01]  /*27e0*/  UIADD3 UR49, UPT, UPT, UR37, UR5, URZ ;  /* 0x0000000525317290 */ /* 0x000fe2000fffe0ff */
[----:B------:R-:W-:Y:S11]  /*27f0*/  BRA.U UP1, `(.L_x_43) ;  /* 0xfffffff101407547 */ /* 0x000ff6000b83ffff */
[----:B------:R-:W-:Y:S01]  /*2800*/  UIADD3 UR7, UPT, UPT, UR7, 0x78, URZ ;  /* 0x0000007807077890 */ /* 0x000fe2000fffe0ff */
[----:B------:R-:W-:-:S03]  /*2810*/  SHF.L.U32 R3, R12, 0x1f, RZ ;  /* 0x0000001f0c037819 */ /* 0x000fc600000006ff */
[----:B------:R-:W-:-:S09]  /*2820*/  ULEA UR4, UR6, UR7, 0x3 ;  /* 0x0000000706047291 */ /* 0x000fd2000f8e18ff */
[----:B------:R-:W2:Y:S02]  /*2830*/  SYNCS.PHASECHK.TRANS64.TRYWAIT P0, [UR4], R3 ;  /* 0x00000003ff0075a7 */ /* 0x000ea40008001104 */
[----:B--2---:R-:W-:Y:S05]  /*2840*/  @!P0 BRA `(.L_x_44) ;  /* 0x0000004800448947 */ /* 0x004fea0003800000 */
.L_x_116:
[----:B------:R-:W-:-:S04]  /*2850*/  UIADD3 UR4, UPT, UPT, UR6, 0x1, URZ ;  /* 0x0000000106047890 */ /* 0x000fc8000fffe0ff */
[----:B------:R-:W-:-:S04]  /*2860*/  UISETP.NE.AND UP0, UPT, UR4, 0xf, UPT ;  /* 0x0000000f0400788c */ /* 0x000fc8000bf05270 */
[----:B------:R-:W-:Y:S02]  /*2870*/  USEL UR6, URZ, 0x1, UP0 ;  /* 0x00000001ff067887 */ /* 0x000fe40008000000 */
[----:B------:R-:W-:-:S04]  /*2880*/  USEL UR4, UR4, URZ, UP0 ;  /* 0x000000ff04047287 */ /* 0x000fc80008000000 */
[----:B------:R-:W-:Y:S01]  /*2890*/  ULEA UR5, UR4, UR7, 0x3 ;  /* 0x0000000704057291 */ /* 0x000fe2000f8e18ff */
[----:B------:R-:W-:-:S04]  /*28a0*/  LOP3.LUT R2, R12, UR6, RZ, 0x3c, !PT ;  /* 0x000000060c027c12 */ /* 0x000fc8000f8e3cff */
[----:B-1----:R-:W-:-:S04]  /*28b0*/  SHF.L.U32 R3, R2, 0x1f, RZ ;  /* 0x0000001f02037819 */ /* 0x002fc800000006ff */
[----:B------:R-:W1:Y:S02]  /*28c0*/  SYNCS.PHASECHK.TRANS64.TRYWAIT P0, [UR5], R3 ;  /* 0x00000003ff0075a7 */ /* 0x000e640008001105 */
[----:B-1----:R-:W-:Y:S05]  /*28d0*/  @!P0 BRA `(.L_x_45) ;  /* 0x0000004800388947 */ /* 0x002fea0003800000 */
.L_x_118:
        /* <DEDUP_REMOVED lines=9> */
.L_x_120:
        /* <DEDUP_REMOVED lines=9> */
.L_x_122:
        /* <DEDUP_REMOVED lines=9> */
.L_x_124:
        /* <DEDUP_REMOVED lines=9> */
.L_x_126:
        /* <DEDUP_REMOVED lines=9> */
.L_x_128:
        /* <DEDUP_REMOVED lines=9> */
.L_x_130:
        /* <DEDUP_REMOVED lines=9> */
.L_x_132:
        /* <DEDUP_REMOVED lines=9> */
.L_x_134:
        /* <DEDUP_REMOVED lines=9> */
.L_x_136:
        /* <DEDUP_REMOVED lines=9> */
.L_x_138:
        /* <DEDUP_REMOVED lines=9> */
.L_x_140:
        /* <DEDUP_REMOVED lines=9> */
.L_x_142:
[----:B------:R-:W-:-:S04]  /*2fa0*/  UIADD3 UR4, UPT, UPT, UR4, 0x1, URZ ;  /* 0x0000000104047890 */ /* 0x000fc8000fffe0ff */
[----:B------:R-:W-:-:S04]  /*2fb0*/  UISETP.NE.AND UP0, UPT, UR4, 0xf, UPT ;  /* 0x0000000f0400788c */ /* 0x000fc8000bf05270 */
[----:B------:R-:W-:Y:S02]  /*2fc0*/  USEL UR5, URZ, 0x1, UP0 ;  /* 0x00000001ff057887 */ /* 0x000fe40008000000 */
[----:B------:R-:W-:-:S04]  /*2fd0*/  USEL UR4, UR4, URZ, UP0 ;  /* 0x000000ff04047287 */ /* 0x000fc80008000000 */
[----:B------:R-:W-:Y:S01]  /*2fe0*/  ULEA UR4, UR4, UR7, 0x3 ;  /* 0x0000000704047291 */ /* 0x000fe2000f8e18ff */
[----:B-1----:R-:W-:-:S04]  /*2ff0*/  LOP3.LUT R3, R2, UR5, RZ, 0x3c, !PT ;  /* 0x0000000502037c12 */ /* 0x002fc8000f8e3cff */
[----:B------:R-:W-:Y:S01]  /*3000*/  SHF.L.U32 R3, R3, 0x1f, RZ ;  /* 0x0000001f03037819 */ /* 0x000fe200000006ff */
[----:B------:R-:W-:-:S07]  /*3010*/  IMAD.U32 R0, RZ, RZ, UR4 ;  /* 0x00000004ff007e24 */ /* 0x000fce000f8e00ff */
.L_x_58:
[----:B-1----:R1:W2:Y:S02]  /*3020*/  SYNCS.PHASECHK.TRANS64.TRYWAIT P0, [R0+URZ], R3 ;  /* 0x00000003000075a7 */ /* 0x0022a400080011ff */
[----:B--2---:R-:W-:Y:S05]  /*3030*/  @!P0 NANOSLEEP.SYNCS 0x989680 ;  /* 0x009896800000895d */ /* 0x004fea0003900000 */
[----:B------:R-:W2:Y:S02]  /*3040*/  @!P0 SYNCS.PHASECHK.TRANS64 P0, [R0+URZ], R3 ;  /* 0x00000003000085a7 */ /* 0x000ea400080010ff */
[----:B--2---:R-:W-:Y:S05]  /*3050*/  @P0 EXIT ;  /* 0x000000000000094d */ /* 0x004fea0003800000 */
[----:B------:R-:W-:Y:S05]  /*3060*/  BRA `(.L_x_58) ;  /* 0xfffffffc00ec7947 */ /* 0x000fea000383ffff */
.L_x_23:
[----:B------:R-:W-:-:S04]  /*3070*/  UISETP.NE.AND UP0, UPT, UR51, URZ, UPT ;  /* 0x000000ff3300728c */ /* 0x000fc8000bf05270 */
[----:B------:R-:W-:-:S09]  /*3080*/  UISETP.NE.OR UP0, UPT, UR20, 0x1, UP0 ;  /* 0x000000011400788c */ /* 0x000fd20008705670 */
[----:B------:R-:W-:Y:S05]  /*3090*/  BRA.U UP0, `(.L_x_59) ;  /* 0x0000000500487547 */ /* 0x000fea000b800000 */
[----:B------:R-:W-:Y:S01]  /*30a0*/  ISETP.GE.U32.AND P2, PT, R0, 0x2, PT ;  /* 0x000000020000780c */ /* 0x000fe20003f46070 */
[----:B------:R-:W-:Y:S01]  /*30b0*/  IMAD.MOV.U32 R12, RZ, RZ, 0x1 ;  /* 0x00000001ff0c7424 */ /* 0x000fe200078e00ff */
[----:B------:R-:W-:Y:S02]  /*30c0*/  CS2R R10, SRZ ;  /* 0x00000000000a7805 */ /* 0x000fe4000001ff00 */
[----:B------:R-:W-:Y:S01]  /*30d0*/  CS2R R8, SRZ ;  /* 0x0000000000087805 */ /* 0x000fe2000001ff00 */
[----:B------:R-:W-:Y:S01]  /*30e0*/  UMOV UR6, 0x400 ;  /* 0x0000040000067882 */ /* 0x000fe20000000000 */
[----:B------:R-:W-:Y:S01]  /*30f0*/  UMOV UR5, URZ ;  /* 0x000000ff00057c82 */ /* 0x000fe20008000000 */
[----:B------:R-:W-:-:S12]  /*3100*/  ULEA UR6, UR51, UR6, 0x18 ;  /* 0x0000000633067291 */ /* 0x000fd8000f8ec0ff */
.L_x_63:
[----:B------:R-:W-:Y:S02]  /*3110*/  LEA R2, R8, UR6, 0x3 ;  /* 0x0000000608027c11 */ /* 0x000fe4000f8e18ff */
[----:B------:R-:W-:-:S03]  /*3120*/  SHF.L.U32 R5, R9, 0x1f, RZ ;  /* 0x0000001f09057819 */ /* 0x000fc600000006ff */
[----:B------:R-:W-:Y:S01]  /*3130*/  VIADD R4, R2, 0x180 ;  /* 0x0000018002047836 */ /* 0x000fe20000000000 */
[----:B------:R-:W2:Y:S02]  /*3140*/  SYNCS.PHASECHK.TRANS64.TRYWAIT P0, [R2+URZ+0x170], R5 ;  /* 0x00017005020075a7 */ /* 0x000ea400080011ff */
[----:B--2---:R-:W-:Y:S05]  /*3150*/  @!P0 BRA `(.L_x_60) ;  /* 0x0000004400508947 */ /* 0x004fea0003800000 */
.L_x_143:
[----:B------:R-:W-:Y:S01]  /*3160*/  ULEA UR4, UR5, UR6, 0x3 ;  /* 0x0000000605047291 */ /* 0x000fe2000f8e18ff */
[----:B------:R-:W-:Y:S02]  /*3170*/  PRMT R4, RZ, 0x654, R4 ;  /* 0x00000654ff047816 */ /* 0x000fe40000000004 */
[----:B--2---:R-:W-:Y:S01]  /*3180*/  SHF.L.U32 R5, R12, 0x1f, RZ ;  /* 0x0000001f0c057819 */ /* 0x004fe200000006ff */
[----:B------:R-:W-:Y:S01]  /*3190*/  UIADD3 UR7, UPT, UPT, UR4, 0x110, URZ ;  /* 0x0000011004077890 */ /* 0x000fe2000fffe0ff */
[----:B------:R2:W-:Y:S05]  /*31a0*/  SYNCS.ARRIVE.TRANS64.RED.A1T0 RZ, [R4+URZ], RZ ;  /* 0x000000ff04ff79a7 */ /* 0x0005ea00081004ff */
[----:B------:R-:W-:Y:S01]  /*31b0*/  IMAD.U32 R7, RZ, RZ, UR7 ;  /* 0x00000007ff077e24 */ /* 0x000fe2000f8e00ff */
[----:B------:R-:W3:Y:S04]  /*31c0*/  SYNCS.PHASECHK.TRANS64.TRYWAIT P0, [UR4+0x120], R5 ;  /* 0x00012005ff0075a7 */ /* 0x000ee80008001104 */
[----:B------:R-:W-:Y:S01]  /*31d0*/  PRMT R6, R0, 0x654, R7 ;  /* 0x0000065400067816 */ /* 0x000fe20000000007 */
[----:B--2---:R-:W-:Y:S01]  /*31e0*/  @!P2 IMAD.MOV.U32 R4, RZ, RZ, 0x10 ;  /* 0x00000010ff04a424 */ /* 0x004fe200078e00ff */
[----:B---3--:R-:W-:Y:S06]  /*31f0*/  @!P0 BRA `(.L_x_61) ;  /* 0x00000044003c8947 */ /* 0x008fec0003800000 */
.L_x_145:
[----:B------:R-:W-:Y:S01]  /*3200*/  ULEA UR8, UR5, UR6, 0x4 ;  /* 0x0000000605087291 */ /* 0x000fe2000f8e20ff */
[----:B------:R-:W-:Y:S01]  /*3210*/  SEL R3, R6, R3, !P2 ;  /* 0x0000000306037207 */ /* 0x000fe20005000000 */
[----:B------:R-:W-:Y:S01]  /*3220*/  UIADD3 UR9, UPT, UPT, UR4, 0x110, URZ ;  /* 0x0000011004097890 */ /* 0x000fe2000fffe0ff */
[----:B--2---:R-:W-:Y:S01]  /*3230*/  LEA R2, R11, UR6, 0x3 ;  /* 0x000000060b027c11 */ /* 0x004fe2000f8e18ff */
[----:B------:R-:W-:Y:S01]  /*3240*/  UIADD3 UR8, UPT, UPT, UR8, 0x1a0, URZ ;  /* 0x000001a008087890 */ /* 0x000fe2000fffe0ff */
[----:B------:R-:W-:Y:S01]  /*3250*/  SHF.L.U32 R5, R10, 0x1f, RZ ;  /* 0x0000001f0a057819 */ /* 0x000fe200000006ff */
[----:B------:R2:W-:Y:S01]  /*3260*/  @!P2 SYNCS.ARRIVE.TRANS64.RED RZ, [R3+URZ], R4 ;  /* 0x0000000403ffa9a7 */ /* 0x0005e200080004ff */
[----:B------:R-:W-:Y:S01]  /*3270*/  UIADD3 UR4, UPT, UPT, UR5, 0x1, URZ ;  /* 0x0000000105047890 */ /* 0x000fe2000fffe0ff */
[----:B------:R-:W-:-:S03]  /*3280*/  VIADD R8, R8, 0x1 ;  /* 0x0000000108087836 */ /* 0x000fc60000000000 */
[----:B------:R-:W-:Y:S02]  /*3290*/  UISETP.NE.AND UP0, UPT, UR4, 0x2, UPT ;  /* 0x000000020400788c */ /* 0x000fe4000bf05270 */
[----:B------:R-:W-:Y:S06]  /*32a0*/  UGETNEXTWORKID.BROADCAST [UR8], [UR9] ;  /* 0x00000000080073ca */ /* 0x000fec0008000100 */
[----:B------:R-:W-:Y:S01]  /*32b0*/  USEL UR7, URZ, 0x1, UP0 ;  /* 0x00000001ff077887 */ /* 0x000fe20008000000 */
[----:B------:R-:W-:Y:S01]  /*32c0*/  ISETP.NE.AND P0, PT, R8, 0x2, PT ;  /* 0x000000020800780c */ /* 0x000fe20003f05270 */
[----:B------:R-:W-:Y:S01]  /*32d0*/  USEL UR5, UR4, URZ, UP0 ;  /* 0x000000ff04057287 */ /* 0x000fe20008000000 */
[----:B------:R-:W3:Y:S03]  /*32e0*/  SYNCS.PHASECHK.TRANS64.TRYWAIT P1, [R2+URZ+0x110], R5 ;  /* 0x00011005020075a7 */ /* 0x000ee600080211ff */
[----:B------:R-:W-:Y:S01]  /*32f0*/  LOP3.LUT R12, R12, UR7, RZ, 0x3c, !PT ;  /* 0x000000070c0c7c12 */ /* 0x000fe2000f8e3cff */
[----:B--23--:R-:W-:Y:S07]  /*3300*/  @!P1 BRA `(.L_x_62) ;  /* 0x0000004400109947 */ /* 0x00cfee0003800000 */
.L_x_146:
[C---:B------:R-:W-:Y:S01]  /*3310*/  LEA R4, R11.reuse, UR6, 0x4 ;  /* 0x000000060b047c11 */ /* 0x040fe2000f8e20ff */
[----:B--2---:R-:W-:Y:S01]  /*3320*/  VIADD R2, R2, 0x120 ;  /* 0x0000012002027836 */ /* 0x004fe20000000000 */
[----:B------:R-:W-:Y:S01]  /*3330*/  SEL R8, R8, RZ, P0 ;  /* 0x000000ff08087207 */ /* 0x000fe20000000000 */
[----:B------:R-:W-:-:S03]  /*3340*/  VIADD R11, R11, 0x1 ;  /* 0x000000010b0b7836 */ /* 0x000fc60000000000 */
[----:B------:R-:W2:Y:S01]  /*3350*/  LDS.128 R4, [R4+0x1a0] ;  /* 0x0001a00004047984 */ /* 0x000ea20000000c00 */
[----:B------:R-:W-:Y:S02]  /*3360*/  PRMT R2, RZ, 0x654, R2 ;  /* 0x00000654ff027816 */ /* 0x000fe40000000002 */
[C---:B------:R-:W-:Y:S01]  /*3370*/  ISETP.NE.AND P1, PT, R11.reuse, 0x2, PT ;  /* 0x000000020b00780c */ /* 0x040fe20003f25270 */
[----:B------:R-:W-:Y:S01]  /*3380*/  @!PT LDS RZ, [RZ] ;  /* 0x00000000fffff984 */ /* 0x000fe20000000800 */
[----:B------:R-:W-:Y:S01]  /*3390*/  @!PT LDS RZ, [RZ] ;  /* 0x00000000fffff984 */ /* 0x000fe20000000800 */
[----:B------:R-:W-:Y:S01]  /*33a0*/  @!PT LDS RZ, [RZ] ;  /* 0x00000000fffff984 */ /* 0x000fe20000000800 */
[----:B------:R-:W-:Y:S01]  /*33b0*/  @!PT LDS RZ, [RZ] ;  /* 0x00000000fffff984 */ /* 0x000fe20000000800 */
[----:B------:R3:W-:Y:S06]  /*33c0*/  MEMBAR.ALL.CTA ;  /* 0x0000000000007992 */ /* 0x0007ec0000008000 */
[----:B---3--:R-:W3:Y:S01]  /*33d0*/  FENCE.VIEW.ASYNC.S ;  /* 0x00000000000073c6 */ /* 0x008ee20000000000 */
[----:B------:R-:W-:Y:S01]  /*33e0*/  SEL R11, R11, RZ, P1 ;  /* 0x000000ff0b0b7207 */ /* 0x000fe20000800000 */
[----:B---3--:R3:W-:Y:S01]  /*33f0*/  SYNCS.ARRIVE.TRANS64.RED.A1T0 RZ, [R2+URZ], RZ ;  /* 0x000000ff02ff79a7 */ /* 0x0087e200081004ff */
[----:B--2---:R-:W-:-:S02]  /*3400*/  LOP3.LUT P3, RZ, R6, 0x1, RZ, 0xc0, !PT ;  /* 0x0000000106ff7812 */ /* 0x004fc4000786c0ff */
[----:B------:R-:W-:-:S04]  /*3410*/  SEL R5, RZ, 0x1, P1 ;  /* 0x00000001ff057807 */ /* 0x000fc80000800000 */
[----:B------:R-:W-:Y:S02]  /*3420*/  LOP3.LUT R10, R10, R5, RZ, 0x3c, !PT ;  /* 0x000000050a0a7212 */ /* 0x000fe400078e3cff */
[----:B---3--:R-:W-:-:S04]  /*3430*/  SEL R2, RZ, 0x1, P0 ;  /* 0x00000001ff027807 */ /* 0x008fc80000000000 */
[----:B------:R-:W-:Y:S01]  /*3440*/  LOP3.LUT R9, R9, R2, RZ, 0x3c, !PT ;  /* 0x0000000209097212 */ /* 0x000fe200078e3cff */
[----:B------:R-:W-:Y:S06]  /*3450*/  @P3 BRA `(.L_x_63) ;  /* 0xfffffffc002c3947 */ /* 0x000fec000383ffff */
[----:B------:R-:W-:Y:S01]  /*3460*/  ULEA UR4, UR5, UR6, 0x3 ;  /* 0x0000000605047291 */ /* 0x000fe2000f8e18ff */
[----:B------:R-:W-:-:S08]  /*3470*/  SHF.L.U32 R3, R12, 0x1f, RZ ;  /* 0x0000001f0c037819 */ /* 0x000fd000000006ff */
[----:B------:R-:W2:Y:S02]  /*3480*/  SYNCS.PHASECHK.TRANS64 P0, [UR4+0x120], R3 ;  /* 0x00012003ff0075a7 */ /* 0x000ea40008001004 */
[----:B--2---:R-:W-:Y:S05]  /*3490*/  @P0 BRA `(.L_x_64) ;  /* 0x0000000000080947 */ /* 0x004fea0003800000 */
[----:B------:R-:W2:Y:S02]  /*34a0*/  SYNCS.PHASECHK.TRANS64.TRYWAIT P0, [UR4+0x120], R3 ;  /* 0x00012003ff0075a7 */ /* 0x000ea40008001104 */
[----:B--2---:R-:W-:Y:S05]  /*34b0*/  @!P0 BRA `(.L_x_65) ;  /* 0x0000004000b88947 */ /* 0x004fea0003800000 */
.L_x_64:
[----:B------:R-:W-:-:S04]  /*34c0*/  UIADD3 UR7, UPT, UPT, UR5, 0x1, URZ ;  /* 0x0000000105077890 */ /* 0x000fc8000fffe0ff */
[----:B------:R-:W-:-:S04]  /*34d0*/  UISETP.NE.AND UP0, UPT, UR7, 0x2, UPT ;  /* 0x000000020700788c */ /* 0x000fc8000bf05270 */
[----:B------:R-:W-:Y:S02]  /*34e0*/  USEL UR8, URZ, 0x1, UP0 ;  /* 0x00000001ff087887 */ /* 0x000fe40008000000 */
[----:B------:R-:W-:-:S04]  /*34f0*/  USEL UR7, UR7, URZ, UP0 ;  /* 0x000000ff07077287 */ /* 0x000fc80008000000 */
[----:B------:R-:W-:Y:S01]  /*3500*/  ULEA UR7, UR7, UR6, 0x3 ;  /* 0x0000000607077291 */ /* 0x000fe2000f8e18ff */
[----:B--2---:R-:W-:-:S04]  /*3510*/  LOP3.LUT R3, R12, UR8, RZ, 0x3c, !PT ;  /* 0x000000080c037c12 */ /* 0x004fc8000f8e3cff */
[----:B------:R-:W-:-:S04]  /*3520*/  SHF.L.U32 R0, R3, 0x1f, RZ ;  /* 0x0000001f03007819 */ /* 0x000fc800000006ff */
[----:B------:R-:W2:Y:S02]  /*3530*/  SYNCS.PHASECHK.TRANS64 P0, [UR7+0x120], R0 ;  /* 0x00012000ff0075a7 */ /* 0x000ea40008001007 */
[----:B-12---:R-:W-:Y:S05]  /*3540*/  @P0 EXIT ;  /* 0x000000000000094d */ /* 0x006fea0003800000 */
[----:B------:R-:W-:Y:S02]  /*3550*/  SHF.L.U32 R3, R3, 0x1f, RZ ;  /* 0x0000001f03037819 */ /* 0x000fe400000006ff */
[----:B------:R-:W-:-:S07]  /*3560*/  MOV R0, UR7 ;  /* 0x0000000700007c02 */ /* 0x000fce0008000f00 */
.L_x_66:
[----:B-1----:R1:W2:Y:S02]  /*3570*/  SYNCS.PHASECHK.TRANS64.TRYWAIT P0, [R0+URZ+0x120], R3 ;  /* 0x00012003000075a7 */ /* 0x0022a400080011ff */
[----:B--2---:R-:W-:Y:S05]  /*3580*/  @!P0 NANOSLEEP.SYNCS 0x989680 ;  /* 0x009896800000895d */ /* 0x004fea0003900000 */
[----:B------:R-:W2:Y:S02]  /*3590*/  @!P0 SYNCS.PHASECHK.TRANS64 P0, [R0+URZ+0x120], R3 ;  /* 0x00012003000085a7 */ /* 0x000ea400080010ff */
[----:B--2---:R-:W-:Y:S05]  /*35a0*/  @P0 EXIT ;  /* 0x000000000000094d */ /* 0x004fea0003800000 */
[----:B------:R-:W-:Y:S05]  /*35b0*/  BRA `(.L_x_66) ;  /* 0xfffffffc00ec7947 */ /* 0x000fea000383ffff */
.L_x_59:
[----:B------:R-:W-:Y:S05]  /*35c0*/  BRA.U UP5, `(.L_x_67) ;  /* 0x0000000d05d07547 */ /* 0x000fea000b800000 */
[----:B------:R-:W-:Y:S01]  /*35d0*/  UMOV UR4, 0x40 ;  /* 0x0000004000047882 */ /* 0x000fe20000000000 */
[----:B------:R-:W-:Y:S01]  /*35e0*/  NOP ;  /* 0x0000000000007918 */ /* 0x000fe20000000000 */
[----:B------:R-:W-:Y:S01]  /*35f0*/  ULEA UR5, UR51, UR4, 0x18 ;  /* 0x0000000433057291 */ /* 0x000fe2000f8ec0ff */
[----:B------:R-:W-:Y:S02]  /*3600*/  UMOV UR6, 0x400 ;  /* 0x0000040000067882 */ /* 0x000fe40000000000 */
[----:B------:R-:W-:-:S06]  /*3610*/  ULEA UR6, UR51, UR6, 0x18 ;  /* 0x0000000633067291 */ /* 0x000fcc000f8ec0ff */
[----:B------:R-:W2:Y:S02]  /*3620*/  LDS.U8 R0, [UR5+0x1c] ;  /* 0x00001c05ff007984 */ /* 0x000ea40008000000 */
[----:B--2---:R-:W-:-:S13]  /*3630*/  ISETP.NE.AND P0, PT, R0, RZ, PT ;  /* 0x000000ff0000720c */ /* 0x004fda0003f05270 */
[----:B------:R-:W-:Y:S05]  /*3640*/  @P0 BRA `(.L_x_68) ;  /* 0x0000000000580947 */ /* 0x000fea0003800000 */
[----:B------:R-:W-:-:S13]  /*3650*/  ELECT P0, URZ, PT ;  /* 0x0000000000ff782f */ /* 0x000fda0003800000 */
[----:B------:R-:W-:Y:S05]  /*3660*/  @!P0 BRA `(.L_x_69) ;  /* 0x0000000000608947 */ /* 0x000fea0003800000 */
[----:B------:R-:W-:Y:S01]  /*3670*/  UMOV UR4, 0x10 ;  /* 0x0000001000047882 */ /* 0x000fe20000000000 */
[----:B------:R-:W-:Y:S01]  /*3680*/  HFMA2 R0, -RZ, RZ, 0, 5.9604644775390625e-08 ;  /* 0x00000001ff007431 */ /* 0x000fe200000001ff */
[----:B------:R-:W-:-:S03]  /*3690*/  MOV R3, 0xffff ;  /* 0x0000ffff00037802 */ /* 0x000fc60000000f00 */
[----:B------:R-:W-:Y:S04]  /*36a0*/  DEPBAR.LE SB2, 0x36 ;  /* 0x0000ad800000791a */ /* 0x000fe80000000000 */
[----:B------:R-:W2:Y:S02]  /*36b0*/  UTCATOMSWS.FIND_AND_SET.ALIGN UP0, UR4, UR4 ;  /* 0x00000004000475e3 */ /* 0x000ea40008000800 */
[----:B--2---:R-:W-:Y:S01]  /*36c0*/  MOV R4, UR4 ;  /* 0x0000000400047c02 */ /* 0x004fe20008000f00 */
[----:B------:R-:W-:Y:S06]  /*36d0*/  BRA.U UP0, `(.L_x_70) ;  /* 0x0000000100187547 */ /* 0x000fec000b800000 */
.L_x_71:
[----:B------:R-:W-:Y:S05]  /*36e0*/  NANOSLEEP 0x64 ;  /* 0x000000640000795d */ /* 0x000fea0003800000 */
[----:B------:R-:W-:-:S05]  /*36f0*/  UMOV UR4, 0x10 ;  /* 0x0000001000047882 */ /* 0x000fca0000000000 */
[----:B------:R-:W-:Y:S04]  /*3700*/  DEPBAR.LE SB2, 0x36 ;  /* 0x0000ad800000791a */ /* 0x000fe80000000000 */
[----:B------:R-:W2:Y:S02]  /*3710*/  UTCATOMSWS.FIND_AND_SET.ALIGN UP0, UR4, UR4 ;  /* 0x00000004000475e3 */ /* 0x000ea40008000800 */
[----:B--2---:R-:W-:Y:S01]  /*3720*/  MOV R4, UR4 ;  /* 0x0000000400047c02 */ /* 0x004fe20008000f00 */
[----:B------:R-:W-:Y:S05]  /*3730*/  BRA.U !UP0, `(.L_x_71) ;  /* 0xfffffffd08e87547 */ /* 0x000fea000b83ffff */
.L_x_70:
[-C--:B------:R-:W-:Y:S02]  /*3740*/  SHF.L.U32 R3, R3, R4.reuse, RZ ;  /* 0x0000000403037219 */ /* 0x080fe400000006ff */
[----:B------:R-:W-:Y:S01]  /*3750*/  SHF.L.U32 R0, R0, R4, RZ ;  /* 0x0000000400007219 */ /* 0x000fe200000006ff */
[----:B------:R-:W-:Y:S02]  /*3760*/  IMAD.SHL.U32 R4, R4, 0x20, RZ ;  /* 0x0000002004047824 */ /* 0x000fe400078e00ff */
[----:B------:R2:W-:Y:S04]  /*3770*/  ATOMS.OR RZ, [UR5+0x14], R3 ;  /* 0x00001403ffff798c */ /* 0x0005e8000b000005 */
[----:B------:R2:W-:Y:S04]  /*3780*/  ATOMS.OR RZ, [UR5+0x18], R0 ;  /* 0x00001800ffff798c */ /* 0x0005e8000b000005 */
[----:B------:R2:W-:Y:S01]  /*3790*/  STS [UR6+0x1c0], R4 ;  /* 0x0001c004ff007988 */ /* 0x0005e20008000806 */
[----:B------:R-:W-:Y:S05]  /*37a0*/  BRA `(.L_x_69) ;  /* 0x0000000000107947 */ /* 0x000fea0003800000 */
.L_x_68:
[----:B------:R-:W-:Y:S02]  /*37b0*/  MOV R0, 0xffffffff ;  /* 0xffffffff00007802 */ /* 0x000fe40000000f00 */
[----:B------:R-:W-:-:S03]  /*37c0*/  MOV R4, 0x37f0 ;  /* 0x000037f000047802 */ /* 0x000fc60000000f00 */
[----:B------:R2:W-:Y:S04]  /*37d0*/  STS [UR6+0x1c0], R0 ;  /* 0x0001c000ff007988 */ /* 0x0005e80008000806 */
[----:B-12--5:R-:W-:Y:S05]  /*37e0*/  CALL.REL.NOINC `($__internal_1_$__cuda_sm10x_tcgen05_guardrail_trap_phase_invalid_during_alloc) ;  /* 0x00000044003c7944 */ /* 0x026fea0003c00000 */
.L_x_69:
[----:B------:R-:W-:Y:S05]  /*37f0*/  WARPSYNC.ALL ;  /* 0x0000000000007948 */ /* 0x000fea0003800000 */
[----:B------:R-:W3:Y:S01]  /*3800*/  S2UR UR4, SR_CgaCtaId ;  /* 0x00000000000479c3 */ /* 0x000ee20000008800 */
[----:B------:R-:W-:Y:S01]  /*3810*/  UMOV UR27, 0x400 ;  /* 0x00000400001b7882 */ /* 0x000fe20000000000 */
[----:B------:R-:W-:-:S06]  /*3820*/  NOP ;  /* 0x0000000000007918 */ /* 0x000fcc0000000000 */
[----:B------:R-:W-:Y:S06]  /*3830*/  BAR.ARV 0x6, 0xa0 ;  /* 0x0182800000007b1d */ /* 0x000fec0000002000 */
[----:B------:R-:W4:Y:S01]  /*3840*/  LDCU UR5, c[0x0][0x38c] ;  /* 0x00007180ff0577ac */ /* 0x000f220008000800 */
[----:B------:R-:W-:Y:S01]  /*3850*/  LOP3.LUT R2, R2, 0xffff, RZ, 0xc0, !PT ;  /* 0x0000ffff02027812 */ /* 0x000fe200078ec0ff */
[----:B------:R-:W-:Y:S01]  /*3860*/  IMAD.MOV.U32 R11, RZ, RZ, 0x1 ;  /* 0x00000001ff0b7424 */ /* 0x000fe200078e00ff */
[----:B------:R-:W-:Y:S01]  /*3870*/  CS2R R8, SRZ ;  /* 0x0000000000087805 */ /* 0x000fe2000001ff00 */
[----:B------:R-:W1:Y:S01]  /*3880*/  LDCU UR7, c[0x0][0x38c] ;  /* 0x00007180ff0777ac */ /* 0x000e620008000800 */
[----:B------:R-:W-:Y:S01]  /*3890*/  R2UR UR28, R2 ;  /* 0x00000000021c72ca */ /* 0x000fe200000e0000 */
[----:B------:R-:W-:Y:S01]  /*38a0*/  IMAD.MOV.U32 R10, RZ, RZ, RZ ;  /* 0x000000ffff0a7224 */ /* 0x000fe200078e00ff */
[----:B------:R-:W-:Y:S01]  /*38b0*/  UMOV UR30, URZ ;  /* 0x000000ff001e7c82 */ /* 0x000fe20008000000 */
[----:B------:R-:W-:Y:S01]  /*38c0*/  UMOV UR23, URZ ;  /* 0x000000ff00177c82 */ /* 0x000fe20008000000 */
[----:B---3--:R-:W-:Y:S01]  /*38d0*/  ULEA UR27, UR4, UR27, 0x18 ;  /* 0x0000001b041b7291 */ /* 0x008fe2000f8ec0ff */
[----:B------:R-:W-:Y:S01]  /*38e0*/  UMOV UR38, 0x0 ;  /* 0x0000000000267882 */ /* 0x000fe20000000000 */
[----:B------:R-:W-:-:S02]  /*38f0*/  UMOV UR39, 0x40c04a0 ;  /* 0x040c04a000277882 */ /* 0x000fc40000000000 */
[----:B------:R-:W-:Y:S02]  /*3900*/  UIADD3 UR4, UPT, UPT, UR27, 0x1a80, URZ ;  /* 0x00001a801b047890 */ /* 0x000fe4000fffe0ff */
[----:B------:R-:W-:Y:S02]  /*3910*/  UIADD3 UR6, UPT, UPT, UR27, 0x1fa80, URZ ;  /* 0x0001fa801b067890 */ /* 0x000fe4000fffe0ff */
[----:B----4-:R-:W-:Y:S01]  /*3920*/  UIADD3 UR5, UPT, UPT, UR5, 0x7f, URZ ;  /* 0x0000007f05057890 */ /* 0x010fe2000fffe0ff */
[----:B--2---:R-:W2:Y:S01]  /*3930*/  LDS R0, [UR27+0x1c0] ;  /* 0x0001c01bff007984 */ /* 0x004ea20008000800 */
[----:B-1----:R-:W-:Y:S01]  /*3940*/  UMOV UR36, 0x0 ;  /* 0x0000000000247882 */ /* 0x002fe20000000000 */
[----:B------:R-:W-:Y:S01]  /*3950*/  UMOV UR37, 0x40c04a0 ;  /* 0x040c04a000257882 */ /* 0x000fe20000000000 */
[----:B------:R-:W-:Y:S02]  /*3960*/  USHF.R.S32.HI UR40, URZ, 0x1f, UR5 ;  /* 0x0000001fff287899 */ /* 0x000fe40008011405 */
[----:B------:R-:W-:-:S02]  /*3970*/  UISETP.GE.AND UP4, UPT, UR7, 0x1, UPT ;  /* 0x000000010700788c */ /* 0x000fc4000bf86270 */
[----:B------:R-:W-:Y:S02]  /*3980*/  ULEA.HI UR40, UR40, UR5, URZ, 0x7 ;  /* 0x0000000528287291 */ /* 0x000fe4000f8f38ff */
[----:B------:R-:W-:Y:S02]  /*3990*/  USHF.R.U32.HI UR5, URZ, 0x4, UR4 ;  /* 0x00000004ff057899 */ /* 0x000fe40008011604 */
[----:B------:R-:W-:Y:S02]  /*39a0*/  USHF.R.S32.HI UR40, URZ, 0x7, UR40 ;  /* 0x00000007ff287899 */ /* 0x000fe40008011428 */
[----:B------:R-:W-:Y:S02]  /*39b0*/  USHF.R.U32.HI UR4, URZ, 0x4, UR6 ;  /* 0x00000004ff047899 */ /* 0x000fe40008011606 */
[----:B------:R-:W-:Y:S02]  /*39c0*/  UISETP.LT.AND UP0, UPT, UR40, 0x1, UPT ;  /* 0x000000012800788c */ /* 0x000fe4000bf01270 */
[----:B------:R-:W-:-:S02]  /*39d0*/  ULOP3.LUT UR5, UR5, 0x3fff, URZ, 0xc0, !UPT ;  /* 0x00003fff05057892 */ /* 0x000fc4000f8ec0ff */
[----:B------:R-:W-:Y:S02]  /*39e0*/  ULOP3.LUT UR4, UR4, 0x3fff, URZ, 0xc0, !UPT ;  /* 0x00003fff04047892 */ /* 0x000fe4000f8ec0ff */
[----:B------:R-:W-:Y:S02]  /*39f0*/  USEL UR41, UR40, 0x1, !UP0 ;  /* 0x0000000128297887 */ /* 0x000fe4000c000000 */
[----:B------:R-:W-:Y:S02]  /*3a00*/  ULOP3.LUT UR29, UR5, 0x10000, URZ, 0xfc, !UPT ;  /* 0x00010000051d7892 */ /* 0x000fe4000f8efcff */
[----:B------:R-:W-:Y:S02]  /*3a10*/  ULOP3.LUT UR4, UR4, 0x10000, URZ, 0xfc, !UPT ;  /* 0x0001000004047892 */ /* 0x000fe4000f8efcff */
[----:B------:R-:W-:Y:S01]  /*3a20*/  UIADD3 UR41, UPT, UPT, -UR41, URZ, URZ ;  /* 0x000000ff29297290 */ /* 0x000fe2000fffe1ff */
[----:B------:R-:W-:Y:S01]  /*3a30*/  UMOV UR34, 0x0 ;  /* 0x0000000000227882 */ /* 0x000fe20000000000 */
[----:B------:R-:W-:Y:S01]  /*3a40*/  UMOV UR35, 0x40c04a0 ;  /* 0x040c04a000237882 */ /* 0x000fe20000000000 */
[----:B------:R-:W-:Y:S01]  /*3a50*/  UMOV UR32, 0x0 ;  /* 0x0000000000207882 */ /* 0x000fe20000000000 */
[----:B------:R-:W-:Y:S01]  /*3a60*/  UMOV UR33, 0x40c04a0 ;  /* 0x040c04a000217882 */ /* 0x000fe20000000000 */
[----:B--2---:R-:W-:-:S15]  /*3a70*/  R2UR UR42, R0 ;  /* 0x00000000002a72ca */ /* 0x004fde00000e0000 */
.L_x_78:
[----:B------:R-:W-:Y:S02]  /*3a80*/  LEA R0, R10, UR27, 0x3 ;  /* 0x0000001b0a007c11 */ /* 0x000fe4000f8e18ff */
[----:B------:R-:W-:Y:S02]  /*3a90*/  SHF.L.U32 R5, R9, 0x1f, RZ ;  /* 0x0000001f09057819 */ /* 0x000fe400000006ff */
[----:B------:R-:W-:Y:S01]  /*3aa0*/  PLOP3.LUT P0, PT, PT, PT, UP4, 0x80, 0x8 ;  /* 0x000000000008781c */ /* 0x000fe20003f0f048 */
[----:B------:R-:W-:Y:S01]  /*3ab0*/  VIADD R3, R0, 0x120 ;  /* 0x0000012000037836 */ /* 0x000fe20000000000 */
[----:B-1----:R-:W1:Y:S02]  /*3ac0*/  SYNCS.PHASECHK.TRANS64.TRYWAIT P1, [R0+URZ+0x110], R5 ;  /* 0x00011005000075a7 */ /* 0x002e6400080211ff */
[----:B-1-3--:R-:W-:Y:S09]  /*3ad0*/  @!P1 BRA `(.L_x_72) ;  /* 0x0000003c00489947 */ /* 0x00aff20003800000 */
.L_x_148:
[----:B------:R-:W-:Y:S01]  /*3ae0*/  LEA R4, R10, UR27, 0x4 ;  /* 0x0000001b0a047c11 */ /* 0x000fe2000f8e20ff */
[----:B------:R-:W-:Y:S01]  /*3af0*/  @UP4 ULEA UR5, UR23, UR27, 0x3 ;  /* 0x0000001b17054291 */ /* 0x000fe2000f8e18ff */
[----:B------:R-:W-:Y:S01]  /*3b00*/  PLOP3.LUT P2, PT, PT, PT, PT, 0x80, 0x8 ;  /* 0x000000000008781c */ /* 0x000fe20003f4f070 */
[----:B------:R-:W-:Y:S01]  /*3b10*/  ULEA UR31, UR30, UR27, 0x3 ;  /* 0x0000001b1e1f7291 */ /* 0x000fe2000f8e18ff */
[----:B------:R-:W-:Y:S02]  /*3b20*/  PRMT R3, RZ, 0x654, R3 ;  /* 0x00000654ff037816 */ /* 0x000fe40000000003 */
[----:B-1----:R-:W1:Y:S01]  /*3b30*/  LDS.128 R4, [R4+0x1a0] ;  /* 0x0001a00004047984 */ /* 0x002e620000000c00 */
[----:B------:R-:W-:Y:S02]  /*3b40*/  @P0 SHF.L.U32 R2, R8, 0x1f, RZ ;  /* 0x0000001f08020819 */ /* 0x000fe400000006ff */
[----:B------:R-:W-:Y:S01]  /*3b50*/  SHF.L.U32 R0, R11, 0x1f, RZ ;  /* 0x0000001f0b007819 */ /* 0x000fe200000006ff */
[----:B------:R-:W-:Y:S01]  /*3b60*/  @!PT LDS RZ, [RZ] ;  /* 0x00000000fffff984 */ /* 0x000fe20000000800 */
[----:B------:R-:W-:Y:S01]  /*3b70*/  @!PT LDS RZ, [RZ] ;  /* 0x00000000fffff984 */ /* 0x000fe20000000800 */
[----:B------:R-:W-:Y:S01]  /*3b80*/  @!PT LDS RZ, [RZ] ;  /* 0x00000000fffff984 */ /* 0x000fe20000000800 */
[----:B------:R-:W-:Y:S01]  /*3b90*/  @!PT LDS RZ, [RZ] ;  /* 0x00000000fffff984 */ /* 0x000fe20000000800 */
[----:B------:R2:W-:Y:S06]  /*3ba0*/  MEMBAR.ALL.CTA ;  /* 0x0000000000007992 */ /* 0x0005ec0000008000 */
[----:B--2---:R-:W2:Y:S02]  /*3bb0*/  FENCE.VIEW.ASYNC.S ;  /* 0x00000000000073c6 */ /* 0x004ea40000000000 */
[----:B--2---:R2:W-:Y:S01]  /*3bc0*/  SYNCS.ARRIVE.TRANS64.RED.A1T0 RZ, [R3+URZ], RZ ;  /* 0x000000ff03ff79a7 */ /* 0x0045e200081004ff */
[----:B------:R2:W3:Y:S01]  /*3bd0*/  @P0 SYNCS.PHASECHK.TRANS64.TRYWAIT P2, [UR5], R2 ;  /* 0x00000002ff0005a7 */ /* 0x0004e20008041105 */
[----:B------:R-:W-:Y:S01]  /*3be0*/  ULEA.HI UR5, UR30, UR30, URZ, 0x1 ;  /* 0x0000001e1e057291 */ /* 0x000fe2000f8f08ff */
[----:B-1----:R-:W-:-:S03]  /*3bf0*/  LOP3.LUT P1, RZ, R6, 0x1, RZ, 0xc0, !PT ;  /* 0x0000000106ff7812 */ /* 0x002fc6000782c0ff */
[----:B------:R-:W-:Y:S02]  /*3c00*/  ULOP3.LUT UR6, UR5, 0xffe, URZ, 0xc0, !UPT ;  /* 0x00000ffe05067892 */ /* 0x000fe4000f8ec0ff */
[----:B------:R-:W-:Y:S02]  /*3c10*/  USHF.R.U32.HI UR22, URZ, 0x1, UR5 ;  /* 0x00000001ff167899 */ /* 0x000fe40008011605 */
[----:B------:R-:W-:Y:S02]  /*3c20*/  UIADD3 UR5, UPT, UPT, -UR6, UR30, URZ ;  /* 0x0000001e06057290 */ /* 0x000fe4000fffe1ff */
[----:B------:R-:W-:-:S04]  /*3c30*/  UIMAD UR22, UR22, 0x30, UR42 ;  /* 0x00000030161678a4 */ /* 0x000fc8000f8e022a */
[----:B------:R-:W-:Y:S01]  /*3c40*/  ULEA UR22, UR5, UR22, 0x14 ;  /* 0x0000001605167291 */ /* 0x000fe2000f8ea0ff */
[----:B------:R-:W1:Y:S02]  /*3c50*/  SYNCS.PHASECHK.TRANS64.TRYWAIT P0, [UR31+0x150], R0 ;  /* 0x00015000ff0075a7 */ /* 0x000e64000800111f */
[----:B-123--:R-:W-:Y:S09]  /*3c60*/  @!P0 BRA `(.L_x_73) ;  /* 0x0000003800f88947 */ /* 0x00eff20003800000 */
.L_x_150:
[----:B------:R-:W-:Y:S01]  /*3c70*/  IADD3 R10, PT, PT, R10, 0x1, RZ ;  /* 0x000000010a0a7810 */ /* 0x000fe20007ffe0ff */
[----:B------:R-:W-:Y:S06]  /*3c80*/  BRA.U !UP4, `(.L_x_74) ;  /* 0x000000010cc07547 */ /* 0x000fec000b800000 */
[----:B------:R-:W-:Y:S01]  /*3c90*/  UPLOP3.LUT UP2, UPT, UPT, UPT, UPT, 0x40, 0x4 ;  /* 0x000000000004789c */ /* 0x000fe20003f4e870 */
[----:B------:R-:W-:Y:S01]  /*3ca0*/  UMOV UR25, UR41 ;  /* 0x0000002900197c82 */ /* 0x000fe20008000000 */
[----:B------:R-:W-:Y:S01]  /*3cb0*/  UMOV UR24, UR40 ;  /* 0x0000002800187c82 */ /* 0x000fe20008000000 */
[----:B------:R-:W-:-:S08]  /*3cc0*/  UMOV UR5, UR23 ;  /* 0x0000001700057c82 */ /* 0x000fd00008000000 */
.L_x_77:
[----:B------:R-:W-:Y:S02]  /*3cd0*/  UIADD3 UR25, UPT, UPT, UR25, 0x1, URZ ;  /* 0x0000000119197890 */ /* 0x000fe4000fffe0ff */
[----:B--2---:R-:W-:Y:S02]  /*3ce0*/  ULEA UR7, UR5, UR27, 0x3 ;  /* 0x0000001b05077291 */ /* 0x004fe4000f8e18ff */
[----:B------:R-:W-:Y:S01]  /*3cf0*/  UISETP.NE.AND UP3, UPT, UR25, URZ, UPT ;  /* 0x000000ff1900728c */ /* 0x000fe2000bf65270 */
[----:B---3--:R-:W-:Y:S10]  /*3d00*/  @P2 BRA `(.L_x_75) ;  /* 0x00000000000c2947 */ /* 0x008ff40003800000 */
[----:B-1----:R-:W-:Y:S04]  /*3d10*/  SHF.L.U32 R3, R8, 0x1f, RZ ;  /* 0x0000001f08037819 */ /* 0x002fe800000006ff */
[----:B------:R-:W1:Y:S02]  /*3d20*/  SYNCS.PHASECHK.TRANS64.TRYWAIT P0, [UR7], R3 ;  /* 0x00000003ff0075a7 */ /* 0x000e640008001107 */
[----:B-1----:R-:W-:Y:S05]  /*3d30*/  @!P0 BRA `(.L_x_76) ;  /* 0x0000003800dc8947 */ /* 0x002fea0003800000 */
.L_x_75:
[----:B------:R-:W-:Y:S01]  /*3d40*/  UISETP.NE.AND UP0, UPT, UR24, 0x1, UPT ;  /* 0x000000011800788c */ /* 0x000fe2000bf05270 */
[----:B------:R-:W-:Y:S01]  /*3d50*/  PLOP3.LUT P2, PT, PT, PT, PT, 0x80, 0x8 ;  /* 0x000000000008781c */ /* 0x000fe20003f4f070 */
[----:B------:R-:W-:Y:S02]  /*3d60*/  UIADD3 UR6, UPT, UPT, UR5, 0x1, URZ ;  /* 0x0000000105067890 */ /* 0x000fe4000fffe0ff */
[----:B------:R-:W-:Y:S02]  /*3d70*/  UIADD3 UR26, UPT, UPT, UR7, 0x78, URZ ;  /* 0x00000078071a7890 */ /* 0x000fe4000fffe0ff */
[----:B------:R-:W-:Y:S01]  /*3d80*/  UISETP.NE.AND UP1, UPT, UR6, 0xf, UPT ;  /* 0x0000000f0600788c */ /* 0x000fe2000bf25270 */
[----:B------:R-:W-:Y:S01]  /*3d90*/  PLOP3.LUT P0, PT, PT, PT, UP0, 0x80, 0x8 ;  /* 0x000000000008781c */ /* 0x000fe20003f0f008 */
[----:B------:R-:W-:Y:S02]  /*3da0*/  UIADD3 UR24, UPT, UPT, UR24, -0x1, URZ ;  /* 0xffffffff18187890 */ /* 0x000fe4000fffe0ff */
[----:B------:R-:W-:Y:S02]  /*3db0*/  USEL UR8, URZ, 0x1, UP1 ;  /* 0x00000001ff087887 */ /* 0x000fe40008800000 */
[----:B------:R-:W-:Y:S01]  /*3dc0*/  USEL UR23, UR6, URZ, UP1 ;  /* 0x000000ff06177287 */ /* 0x000fe20008800000 */
[----:B------:R-:W-:Y:S01]  /*3dd0*/  UMOV UR7, 0x40004040 ;  /* 0x4000404000077882 */ /* 0x000fe20000000000 */
[----:B------:R-:W-:Y:S02]  /*3de0*/  UMOV UR9, 0x40004040 ;  /* 0x4000404000097882 */ /* 0x000fe40000000000 */
[----:B------:R-:W-:Y:S01]  /*3df0*/  @UP0 ULEA UR6, UR23, UR27, 0x3 ;  /* 0x0000001b17060291 */ /* 0x000fe2000f8e18ff */
[----:B------:R-:W-:Y:S01]  /*3e00*/  LOP3.LUT R8, R8, UR8, RZ, 0x3c, !PT ;  /* 0x0000000808087c12 */ /* 0x000fe2000f8e3cff */
[----:B------:R-:W-:Y:S01]  /*3e10*/  ULEA UR8, UR5, UR29, 0x9 ;  /* 0x0000001d05087291 */ /* 0x000fe2000f8e48ff */
[----:B------:R-:W-:Y:S02]  /*3e20*/  UMOV UR21, 0x40004040 ;  /* 0x4000404000157882 */ /* 0x000fe40000000000 */
[----:B-1----:R-:W-:Y:S01]  /*3e30*/  @P0 SHF.L.U32 R0, R8, 0x1f, RZ ;  /* 0x0000001f08000819 */ /* 0x002fe200000006ff */
[----:B------:R-:W-:Y:S02]  /*3e40*/  UIADD3 UR18, UPT, UPT, UR8, 0x2, URZ ;  /* 0x0000000208127890 */ /* 0x000fe4000fffe0ff */
[----:B------:R-:W-:Y:S01]  /*3e50*/  UIADD3 UR14, UPT, UPT, UR8, 0x4, URZ ;  /* 0x00000004080e7890 */ /* 0x000fe2000fffe0ff */
[----:B------:R2:W3:Y:S01]  /*3e60*/  @P0 SYNCS.PHASECHK.TRANS64.TRYWAIT P2, [UR6], R0 ;  /* 0x00000000ff0005a7 */ /* 0x0004e20008041106 */
[----:B------:R-:W-:Y:S02]  /*3e70*/  UIMAD UR6, UR5, 0x180, UR4 ;  /* 0x00000180050678a4 */ /* 0x000fe4000f8e0204 */
[----:B------:R-:W-:Y:S02]  /*3e80*/  UIADD3 UR10, UPT, UPT, UR8, 0x6, URZ ;  /* 0x00000006080a7890 */ /* 0x000fe4000fffe0ff */
[----:B------:R-:W-:Y:S02]  /*3e90*/  UIADD3 UR20, UPT, UPT, UR6, 0x2, URZ ;  /* 0x0000000206147890 */ /* 0x000fe4000fffe0ff */
[----:B------:R-:W-:Y:S02]  /*3ea0*/  UIADD3 UR16, UPT, UPT, UR6, 0x4, URZ ;  /* 0x0000000406107890 */ /* 0x000fe4000fffe0ff */
[----:B------:R-:W-:Y:S01]  /*3eb0*/  UIADD3 UR12, UPT, UPT, UR6, 0x6, URZ ;  /* 0x00000006060c7890 */ /* 0x000fe2000fffe0ff */
[----:B------:R2:W-:Y:S01]  /*3ec0*/  UTCIMMA gdesc[UR8], gdesc[UR6], tmem[UR22], tmem[UR38], idesc[UR39], UP2 ;  /* 0x00ff2606080075ea */ /* 0x0005e20009000116 */
[----:B------:R-:W-:Y:S01]  /*3ed0*/  UPLOP3.LUT UP2, UPT, UPT, UPT, UPT, 0x80, 0x8 ;  /* 0x000000000008789c */ /* 0x000fe20003f4f070 */
[----:B------:R-:W-:Y:S01]  /*3ee0*/  UMOV UR19, 0x40004040 ;  /* 0x4000404000137882 */ /* 0x000fe20000000000 */
[----:B------:R-:W-:Y:S01]  /*3ef0*/  UMOV UR17, 0x40004040 ;  /* 0x4000404000117882 */ /* 0x000fe20000000000 */
[----:B------:R2:W-:Y:S01]  /*3f00*/  UTCIMMA gdesc[UR18], gdesc[UR20], tmem[UR22], tmem[UR36], idesc[UR37], UPT ;  /* 0x00ff2414120075ea */ /* 0x0005e2000b800116 */
[----:B------:R-:W-:Y:S01]  /*3f10*/  UMOV UR15, 0x40004040 ;  /* 0x40004040000f7882 */ /* 0x000fe20000000000 */
[----:B------:R-:W-:Y:S01]  /*3f20*/  UMOV UR13, 0x40004040 ;  /* 0x40004040000d7882 */ /* 0x000fe20000000000 */
[----:B------:R-:W-:Y:S01]  /*3f30*/  UMOV UR11, 0x40004040 ;  /* 0x40004040000b7882 */ /* 0x000fe20000000000 */
[----:B------:R2:W-:Y:S01]  /*3f40*/  UTCIMMA gdesc[UR14], gdesc[UR16], tmem[UR22], tmem[UR34], idesc[UR35], UPT ;  /* 0x00ff22100e0075ea */ /* 0x0005e2000b800116 */
[----:B------:R2:W-:Y:S01]  /*3f50*/  UTCIMMA gdesc[UR10], gdesc[UR12], tmem[UR22], tmem[UR32], idesc[UR33], UPT ;  /* 0x00ff200c0a0075ea */ /* 0x0005e2000b800116 */
[----:B------:R2:W-:Y:S01]  /*3f60*/  UTCBAR.MULTICAST [UR26], URZ, UR28 ;  /* 0x000000ff1a0073e9 */ /* 0x0005e2000800081c */
[----:B------:R-:W-:Y:S01]  /*3f70*/  UMOV UR5, UR23 ;  /* 0x0000001700057c82 */ /* 0x000fe20008000000 */
[----:B------:R-:W-:Y:S05]  /*3f80*/  BRA.U UP3, `(.L_x_77) ;  /* 0xfffffffd03507547 */ /* 0x000fea000b83ffff */
.L_x_74:
[----:B------:R-:W-:Y:S01]  /*3f90*/  UIADD3 UR5, UPT, UPT, UR30, 0x1, URZ ;  /* 0x000000011e057890 */ /* 0x000fe2000fffe0ff */
[C---:B------:R-:W-:Y:S01]  /*3fa0*/  ISETP.NE.AND P0, PT, R10.reuse, 0x2, PT ;  /* 0x000000020a00780c */ /* 0x040fe20003f05270 */
[----:B--2---:R-:W-:Y:S02]  /*3fb0*/  UIADD3 UR6, UPT, UPT, UR31, 0x130, URZ ;  /* 0x000001301f067890 */ /* 0x004fe4000fffe0ff */
[----:B------:R-:W-:Y:S01]  /*3fc0*/  UISETP.NE.AND UP0, UPT, UR5, 0x4, UPT ;  /* 0x000000040500788c */ /* 0x000fe2000bf05270 */
[----:B-1----:R-:W-:Y:S02]  /*3fd0*/  SEL R0, RZ, 0x1, P0 ;  /* 0x00000001ff007807 */ /* 0x002fe40000000000 */
[----:B------:R-:W-:Y:S01]  /*3fe0*/  SEL R10, R10, RZ, P0 ;  /* 0x000000ff0a0a7207 */ /* 0x000fe20000000000 */
[----:B------:R-:W-:Y:S01]  /*3ff0*/  USEL UR7, URZ, 0x1, UP0 ;  /* 0x00000001ff077887 */ /* 0x000fe20008000000 */
[----:B------:R-:W-:Y:S01]  /*4000*/  LOP3.LUT R9, R9, R0, RZ, 0x3c, !PT ;  /* 0x0000000009097212 */ /* 0x000fe200078e3cff */
[----:B------:R-:W-:Y:S01]  /*4010*/  USEL UR30, UR5, URZ, UP0 ;  /* 0x000000ff051e7287 */ /* 0x000fe20008000000 */
[----:B------:R1:W-:Y:S03]  /*4020*/  UTCBAR [UR6], URZ ;  /* 0x000000ff060073e9 */ /* 0x0003e600080000ff */
[----:B------:R-:W-:Y:S01]  /*4030*/  LOP3.LUT R11, R11, UR7, RZ, 0x3c, !PT ;  /* 0x000000070b0b7c12 */ /* 0x000fe2000f8e3cff */
[----:B------:R-:W-:Y:S07]  /*4040*/  @P1 BRA `(.L_x_78) ;  /* 0xfffffff8008c1947 */ /* 0x000fee000383ffff */
[----:B------:R-:W2:Y:S01]  /*4050*/  S2UR UR8, SR_CgaCtaId ;  /* 0x00000000000879c3 */ /* 0x000ea20000008800 */
[----:B------:R-:W-:Y:S01]  /*4060*/  ELECT P0, URZ, PT ;  /* 0x0000000000ff782f */ /* 0x000fe20003800000 */
[----:B------:R-:W-:Y:S01]  /*4070*/  IMAD.MOV.U32 R0, RZ, RZ, 0x1 ;  /* 0x00000001ff007424 */ /* 0x000fe200078e00ff */
[----:B------:R-:W-:Y:S01]  /*4080*/  UIADD3 UR27, UPT, UPT, UR27, 0x150, URZ ;  /* 0x000001501b1b7890 */ /* 0x000fe2000fffe0ff */
[----:B------:R-:W-:Y:S01]  /*4090*/  SHF.L.U32 R3, R11, 0x1f, RZ ;  /* 0x0000001f0b037819 */ /* 0x000fe200000006ff */
[----:B------:R-:W-:-:S03]  /*40a0*/  UMOV UR4, 0x40 ;  /* 0x0000004000047882 */ /* 0x000fc60000000000 */
[----:B------:R-:W-:Y:S01]  /*40b0*/  UVIRTCOUNT.DEALLOC.SMPOOL 0x80 ;  /* 0x000000800000784c */ /* 0x000fe20000000000 */
[----:B--2---:R-:W-:Y:S02]  /*40c0*/  ULEA UR8, UR8, UR4, 0x18 ;  /* 0x0000000408087291 */ /* 0x004fe4000f8ec0ff */
[----:B------:R-:W-:-:S07]  /*40d0*/  ULEA UR4, UR30, UR27, 0x3 ;  /* 0x0000001b1e047291 */ /* 0x000fce000f8e18ff */
[----:B------:R2:W-:Y:S02]  /*40e0*/  @P0 STS.U8 [UR8+0x1c], R0 ;  /* 0x00001c00ff000988 */ /* 0x0005e40008000008 */
[----:B------:R-:W4:Y:S02]  /*40f0*/  SYNCS.PHASECHK.TRANS64.TRYWAIT P0, [UR4], R3 ;  /* 0x00000003ff0075a7 */ /* 0x000f240008001104 */
[----:B--2-4-:R-:W-:Y:S05]  /*4100*/  @!P0 BRA `(.L_x_79) ;  /* 0x0000003800008947 */ /* 0x014fea0003800000 */
.L_x_153:
[----:B------:R-:W-:-:S04]  /*4110*/  UIADD3 UR4, UPT, UPT, UR30, 0x1, URZ ;  /* 0x000000011e047890 */ /* 0x000fc8000fffe0ff */
[----:B------:R-:W-:-:S04]  /*4120*/  UISETP.NE.AND UP0, UPT, UR4, 0x4, UPT ;  /* 0x000000040400788c */ /* 0x000fc8000bf05270 */
[----:B-1----:R-:W-:Y:S02]  /*4130*/  USEL UR6, URZ, 0x1, UP0 ;  /* 0x00000001ff067887 */ /* 0x002fe40008000000 */
[----:B------:R-:W-:-:S04]  /*4140*/  USEL UR4, UR4, URZ, UP0 ;  /* 0x000000ff04047287 */ /* 0x000fc80008000000 */
[----:B------:R-:W-:Y:S01]  /*4150*/  ULEA UR5, UR4, UR27, 0x3 ;  /* 0x0000001b04057291 */ /* 0x000fe2000f8e18ff */
[----:B------:R-:W-:-:S04]  /*4160*/  LOP3.LUT R2, R11, UR6, RZ, 0x3c, !PT ;  /* 0x000000060b027c12 */ /* 0x000fc8000f8e3cff */
[----:B--2---:R-:W-:-:S04]  /*4170*/  SHF.L.U32 R3, R2, 0x1f, RZ ;  /* 0x0000001f02037819 */ /* 0x004fc800000006ff */
[----:B------:R-:W1:Y:S02]  /*4180*/  SYNCS.PHASECHK.TRANS64.TRYWAIT P0, [UR5], R3 ;  /* 0x00000003ff0075a7 */ /* 0x000e640008001105 */
[----:B-1----:R-:W-:Y:S05]  /*4190*/  @!P0 BRA `(.L_x_80) ;  /* 0x0000003400f48947 */ /* 0x002fea0003800000 */
.L_x_155:
        /* <DEDUP_REMOVED lines=9> */
.L_x_157:
[----:B------:R-:W-:-:S04]  /*4230*/  UIADD3 UR4, UPT, UPT, UR4, 0x1, URZ ;  /* 0x0000000104047890 */ /* 0x000fc8000fffe0ff */
[----:B------:R-:W-:-:S04]  /*4240*/  UISETP.NE.AND UP0, UPT, UR4, 0x4, UPT ;  /* 0x000000040400788c */ /* 0x000fc8000bf05270 */
[----:B------:R-:W-:Y:S02]  /*4250*/  USEL UR5, URZ, 0x1, UP0 ;  /* 0x00000001ff057887 */ /* 0x000fe40008000000 */
[----:B------:R-:W-:-:S04]  /*4260*/  USEL UR4, UR4, URZ, UP0 ;  /* 0x000000ff04047287 */ /* 0x000fc80008000000 */
[----:B------:R-:W-:Y:S01]  /*4270*/  ULEA UR4, UR4, UR27, 0x3 ;  /* 0x0000001b04047291 */ /* 0x000fe2000f8e18ff */
[----:B-1----:R-:W-:-:S04]  /*4280*/  LOP3.LUT R3, R2, UR5, RZ, 0x3c, !PT ;  /* 0x0000000502037c12 */ /* 0x002fc8000f8e3cff */
[----:B------:R-:W-:-:S04]  /*4290*/  SHF.L.U32 R3, R3, 0x1f, RZ ;  /* 0x0000001f03037819 */ /* 0x000fc800000006ff */
[----:B------:R-:W1:Y:S02]  /*42a0*/  SYNCS.PHASECHK.TRANS64.TRYWAIT P0, [UR4], R3 ;  /* 0x00000003ff0075a7 */ /* 0x000e640008001104 */
[----:B-1----:R-:W-:Y:S05]  /*42b0*/  @!P0 BRA `(.L_x_82) ;  /* 0x0000003400dc8947 */ /* 0x002fea0003800000 */
.L_x_159:
[----:B------:R-:W-:Y:S01]  /*42c0*/  NOP ;  /* 0x0000000000007918 */ /* 0x000fe20000000000 */
[----:B-1----:R-:W1:Y:S01]  /*42d0*/  LDS R0, [UR8+0x14] ;  /* 0x00001408ff007984 */ /* 0x002e620008000800 */
[----:B------:R-:W-:Y:S01]  /*42e0*/  ULOP3.LUT UR4, UR42, 0xffff, URZ, 0xc0, !UPT ;  /* 0x0000ffff2a047892 */ /* 0x000fe2000f8ec0ff */
[----:B------:R-:W-:Y:S01]  /*42f0*/  UMOV UR5, 0xffff ;  /* 0x0000ffff00057882 */ /* 0x000fe20000000000 */
[----:B------:R-:W-:Y:S02]  /*4300*/  UMOV UR6, 0x1 ;  /* 0x0000000100067882 */ /* 0x000fe40000000000 */
[----:B------:R-:W-:-:S04]  /*4310*/  USHF.R.U32.HI UR4, URZ, 0x5, UR4 ;  /* 0x00000005ff047899 */ /* 0x000fc80008011604 */
[----:B------:R-:W-:Y:S02]  /*4320*/  USHF.L.U32 UR5, UR5, UR4, URZ ;  /* 0x0000000405057299 */ /* 0x000fe400080006ff */
[----:B------:R-:W-:-:S04]  /*4330*/  USHF.L.U32 UR4, UR6, UR4, URZ ;  /* 0x0000000406047299 */ /* 0x000fc800080006ff */
[----:B-1----:R-:W-:-:S04]  /*4340*/  LOP3.LUT R0, R0, UR5, RZ, 0xc0, !PT ;  /* 0x0000000500007c12 */ /* 0x002fc8000f8ec0ff */
[----:B------:R-:W-:-:S13]  /*4350*/  ISETP.NE.AND P0, PT, R0, UR5, PT ;  /* 0x0000000500007c0c */ /* 0x000fda000bf05270 */
[----:B------:R-:W-:Y:S05]  /*4360*/  @P0 BRA `(.L_x_83) ;  /* 0x0000000000580947 */ /* 0x000fea0003800000 */
[----:B------:R-:W1:Y:S02]  /*4370*/  LDS R0, [UR8+0x18] ;  /* 0x00001808ff007984 */ /* 0x000e640008000800 */
[----:B-1----:R-:W-:-:S04]  /*4380*/  LOP3.LUT R0, R0, UR4, RZ, 0xc0, !PT ;  /* 0x0000000400007c12 */ /* 0x002fc8000f8ec0ff */
[----:B------:R-:W-:-:S13]  /*4390*/  ISETP.NE.AND P0, PT, R0, UR4, PT ;  /* 0x0000000400007c0c */ /* 0x000fda000bf05270 */
[----:B------:R-:W-:Y:S05]  /*43a0*/  @P0 BRA `(.L_x_84) ;  /* 0x00000000003c0947 */ /* 0x000fea0003800000 */
[----:B------:R-:W1:Y:S01]  /*43b0*/  S2R R2, SR_LANEID ;  /* 0x0000000000027919 */ /* 0x000e620000000000 */
[----:B------:R-:W-:Y:S01]  /*43c0*/  ULOP3.LUT UR5, URZ, UR5, URZ, 0x33, !UPT ;  /* 0x00000005ff057292 */ /* 0x000fe2000f8e33ff */
[----:B------:R-:W-:Y:S01]  /*43d0*/  LOP3.LUT R4, RZ, UR4, RZ, 0x33, !PT ;  /* 0x00000004ff047c12 */ /* 0x000fe2000f8e33ff */
[----:B------:R-:W-:Y:S02]  /*43e0*/  VOTEU.ANY UR4, UPT, PT ;  /* 0x0000000000047886 */ /* 0x000fe400038e0100 */
[----:B------:R-:W-:Y:S01]  /*43f0*/  UFLO.U32 UR4, UR4 ;  /* 0x00000004000472bd */ /* 0x000fe200080e0000 */
[----:B------:R-:W2:Y:S01]  /*4400*/  REDUX UR6, R4 ;  /* 0x00000000040673c4 */ /* 0x000ea20000000000 */
[----:B------:R-:W-:-:S06]  /*4410*/  IMAD.U32 R0, RZ, RZ, UR5 ;  /* 0x00000005ff007e24 */ /* 0x000fcc000f8e00ff */
[----:B------:R4:W-:Y:S01]  /*4420*/  UTCATOMSWS.AND URZ, UR5 ;  /* 0x0000000500ff79e3 */ /* 0x0009e20008000000 */
[----:B------:R-:W3:Y:S01]  /*4430*/  REDUX UR7, R0 ;  /* 0x00000000000773c4 */ /* 0x000ee20000000000 */
[----:B-1----:R-:W-:Y:S01]  /*4440*/  ISETP.EQ.U32.AND P0, PT, R2, UR4, PT ;  /* 0x0000000402007c0c */ /* 0x002fe2000bf02070 */
[----:B--2---:R-:W-:Y:S01]  /*4450*/  IMAD.U32 R2, RZ, RZ, UR6 ;  /* 0x00000006ff027e24 */ /* 0x004fe2000f8e00ff */
[----:B---3--:R-:W-:-:S11]  /*4460*/  MOV R3, UR7 ;  /* 0x0000000700037c02 */ /* 0x008fd60008000f00 */
[----:B------:R4:W-:Y:S04]  /*4470*/  @P0 ATOMS.AND RZ, [UR8+0x14], R3 ;  /* 0x00001403ffff098c */ /* 0x0009e8000a800008 */
[----:B------:R4:W-:Y:S01]  /*4480*/  @P0 ATOMS.AND RZ, [UR8+0x18], R2 ;  /* 0x00001802ffff098c */ /* 0x0009e2000a800008 */
[----:B------:R-:W-:Y:S05]  /*4490*/  BRA `(.L_x_85) ;  /* 0x0000000000147947 */ /* 0x000fea0003800000 */
.L_x_84:
[----:B------:R-:W-:Y:S02]  /*44a0*/  MOV R2, 0x44c0 ;  /* 0x000044c000027802 */ /* 0x000fe40000000f00 */
[----:B---3-5:R-:W-:Y:S05]  /*44b0*/  CALL.REL.NOINC `($__internal_0_$__cuda_sm10x_tcgen05_guardrail_trap_col_being_dealloced_not_returned_by_alloc) ;  /* 0x0000003400fc7944 */ /* 0x028fea0003c00000 */
[----:B------:R-:W-:Y:S05]  /*44c0*/  BRA `(.L_x_85) ;  /* 0x0000000000087947 */ /* 0x000fea0003800000 */
.L_x_83:
[----:B------:R-:W-:Y:S02]  /*44d0*/  MOV R2, 0x44f0 ;  /* 0x000044f000027802 */ /* 0x000fe40000000f00 */
[----:B---3-5:R-:W-:Y:S05]  /*44e0*/  CALL.REL.NOINC `($__internal_2_$__cuda_sm10x_tcgen05_guardrail_trap_unallocated_columns_being_dealloced) ;  /* 0x0000003800087944 */ /* 0x028fea0003c00000 */
.L_x_85:
[----:B------:R-:W-:Y:S01]  /*44f0*/  NOP ;  /* 0x0000000000007918 */ /* 0x000fe20000000000 */
[----:B----4-:R-:W-:Y:S05]  /*4500*/  EXIT ;  /* 0x000000000000794d */ /* 0x010fea0003800000 */
.L_x_67:
[----:B------:R-:W-:-:S09]  /*4510*/  UISETP.NE.OR UP0, UPT, UR20, 0x3, !UP3 ;  /* 0x000000031400788c */ /* 0x000fd2000df05670 */
[----:B------:R-:W-:Y:S05]  /*4520*/  BRA.U UP0, `(.L_x_86) ;  /* 0x0000000d006c7547 */ /* 0x000fea000b800000 */
[----:B------:R-:W2:Y:S01]  /*4530*/  LDCU.64 UR4, c[0x0][0x888] ;  /* 0x00011100ff0477ac */ /* 0x000ea20008000a00 */
[----:B------:R-:W3:Y:S01]  /*4540*/  LDC.64 R12, c[0x0][0x348] ;  /* 0x0000d200ff0c7b82 */ /* 0x000ee20000000a00 */
[----:B------:R-:W-:Y:S02]  /*4550*/  HFMA2 R9, -RZ, RZ, 0, 0 ;  /* 0x00000000ff097431 */ /* 0x000fe400000001ff */
[----:B------:R-:W-:Y:S01]  /*4560*/  IMAD.MOV.U32 R11, RZ, RZ, 0x1 ;  /* 0x00000001ff0b7424 */ /* 0x000fe200078e00ff */
[----:B------:R-:W4:Y:S01]  /*4570*/  LDCU UR38, c[0x0][0x370] ;  /* 0x00006e00ff2677ac */ /* 0x000f220008000800 */
[----:B------:R-:W-:Y:S01]  /*4580*/  IMAD.MOV.U32 R10, RZ, RZ, RZ ;  /* 0x000000ffff0a7224 */ /* 0x000fe200078e00ff */
[----:B------:R-:W-:Y:S01]  /*4590*/  MOV R8, 0xc00 ;  /* 0x00000c0000087802 */ /* 0x000fe20000000f00 */
[----:B------:R-:W4:Y:S01]  /*45a0*/  LDCU.128 UR32, c[0x0][0xb10] ;  /* 0x00016200ff2077ac */ /* 0x000f220008000c00 */
[----:B------:R-:W1:Y:S01]  /*45b0*/  LDCU UR37, c[0x0][0x374] ;  /* 0x00006e80ff2577ac */ /* 0x000e620008000800 */
[----:B------:R-:W1:Y:S01]  /*45c0*/  LDCU.64 UR30, c[0x0][0x890] ;  /* 0x00011200ff1e77ac */ /* 0x000e620008000a00 */
[----:B--2---:R-:W-:Y:S01]  /*45d0*/  UISETP.NE.U32.AND UP0, UPT, UR4, URZ, UPT ;  /* 0x000000ff0400728c */ /* 0x004fe2000bf05070 */
[----:B------:R-:W2:Y:S01]  /*45e0*/  LDCU UR15, c[0x0][0xb0c] ;  /* 0x00016180ff0f77ac */ /* 0x000ea20008000800 */
[----:B------:R-:W3:Y:S01]  /*45f0*/  LDCU UR43, c[0x0][0xb20] ;  /* 0x00016400ff2b77ac */ /* 0x000ee20008000800 */
[----:B------:R-:W3:Y:S01]  /*4600*/  LDCU UR4, c[0x0][0xb30] ;  /* 0x00016600ff0477ac */ /* 0x000ee20008000800 */
[----:B------:R-:W-:Y:S01]  /*4610*/  UMOV UR21, 0x400 ;  /* 0x0000040000157882 */ /* 0x000fe20000000000 */
[----:B----4-:R-:W-:-:S02]  /*4620*/  UIMAD.WIDE.U32 UR6, UR38, UR32, URZ ;  /* 0x00000020260672a5 */ /* 0x010fc4000f8e00ff */
[----:B-1----:R-:W-:Y:S02]  /*4630*/  UIMAD.WIDE.U32 UR8, UR37, UR35, URZ ;  /* 0x00000023250872a5 */ /* 0x002fe4000f8e00ff */
[----:B------:R-:W-:Y:S02]  /*4640*/  ULEA UR21, UR51, UR21, 0x18 ;  /* 0x0000001533157291 */ /* 0x000fe4000f8ec0ff */
[----:B------:R-:W-:Y:S02]  /*4650*/  UISETP.NE.AND.EX UP5, UPT, UR5, URZ, UPT, UP0 ;  /* 0x000000ff0500728c */ /* 0x000fe4000bfa5300 */
[----:B------:R-:W-:Y:S02]  /*4660*/  UISETP.NE.U32.AND UP6, UPT, UR30, URZ, UPT ;  /* 0x000000ff1e00728c */ /* 0x000fe4000bfc5070 */
[----:B------:R-:W-:Y:S02]  /*4670*/  UIADD3 UR5, UPT, UPT, UR21, 0xf0, URZ ;  /* 0x000000f015057890 */ /* 0x000fe4000fffe0ff */
[----:B------:R-:W-:Y:S01]  /*4680*/  UISETP.NE.AND UP0, UPT, UR41, 0x1, UPT ;  /* 0x000000012900788c */ /* 0x000fe2000bf05270 */
[----:B------:R-:W-:Y:S01]  /*4690*/  UMOV UR40, UR7 ;  /* 0x0000000700287c82 */ /* 0x000fe20008000000 */
[----:B------:R-:W-:Y:S01]  /*46a0*/  UMOV UR39, UR9 ;  /* 0x0000000900277c82 */ /* 0x000fe20008000000 */
[----:B------:R-:W-:-:S02]  /*46b0*/  USEL UR42, URZ, 0x1, UP4 ;  /* 0x00000001ff2a7887 */ /* 0x000fc4000a000000 */
[----:B--2---:R-:W-:Y:S02]  /*46c0*/  UISETP.NE.AND UP0, UPT, UR15, 0x1, UPT ;  /* 0x000000010f00788c */ /* 0x004fe4000bf05270 */
[----:B------:R-:W-:Y:S02]  /*46d0*/  UPLOP3.LUT UP4, UPT, UPT, UPT, UPT, 0x40, 0x4 ;  /* 0x000000000004789c */ /* 0x000fe40003f8e870 */
[----:B------:R-:W-:Y:S01]  /*46e0*/  UISETP.GE.AND UP2, UPT, UR41, 0x1, UPT ;  /* 0x000000012900788c */ /* 0x000fe2000bf46270 */
[----:B------:R-:W1:Y:S01]  /*46f0*/  LDCU.64 UR22, c[0x0][0xb28] ;  /* 0x00016500ff1677ac */ /* 0x000e620008000a00 */
[----:B------:R-:W-:Y:S02]  /*4700*/  UISETP.NE.AND.EX UP6, UPT, UR31, URZ, UPT, UP6 ;  /* 0x000000ff1f00728c */ /* 0x000fe4000bfc5360 */
[----:B------:R-:W-:Y:S02]  /*4710*/  UPRMT UR51, UR51, 0x654, UR5 ;  /* 0x0000065433337896 */ /* 0x000fe40008000005 */
[----:B------:R-:W-:-:S02]  /*4720*/  USHF.R.U32.HI UR40, URZ, UR33, UR40 ;  /* 0x00000021ff287299 */ /* 0x000fc40008011628 */
[----:B---3--:R-:W-:Y:S02]  /*4730*/  USHF.R.U32.HI UR39, URZ, UR43, UR39 ;  /* 0x0000002bff277299 */ /* 0x008fe40008011627 */
[----:B------:R-:W-:Y:S02]  /*4740*/  UISETP.NE.AND UP0, UPT, UR34, 0x1, UPT ;  /* 0x000000012200788c */ /* 0x000fe4000bf05270 */
[----:B------:R-:W-:-:S11]  /*4750*/  UISETP.NE.AND UP3, UPT, UR4, 0x1, UPT ;  /* 0x000000010400788c */ /* 0x000fd6000bf65270 */
.L_x_94:
[C---:B------:R-:W-:Y:S02]  /*4760*/  LEA R3, R10.reuse, UR21, 0x3 ;  /* 0x000000150a037c11 */ /* 0x040fe4000f8e18ff */
[----:B------:R-:W-:Y:S02]  /*4770*/  SHF.L.U32 R0, R9, 0x1f, RZ ;  /* 0x0000001f09007819 */ /* 0x000fe400000006ff */
[----:B------:R-:W-:Y:S02]  /*4780*/  LEA R5, R10, UR21, 0x4 ;  /* 0x000000150a057c11 */ /* 0x000fe4000f8e20ff */
[----:B--2---:R-:W2:Y:S02]  /*4790*/  SYNCS.PHASECHK.TRANS64.TRYWAIT P0, [R3+URZ+0x110], R0 ;  /* 0x00011000030075a7 */ /* 0x004ea400080011ff */
[----:B--2---:R-:W-:Y:S05]  /*47a0*/  @!P0 BRA `(.L_x_87) ;  /* 0x0000003000b88947 */ /* 0x004fea0003800000 */
.L_x_160:
[----:B------:R-:W3:Y:S01]  /*47b0*/  LDS.128 R4, [R5+0x1a0] ;  /* 0x0001a00005047984 */ /* 0x000ee20000000c00 */
[----:B------:R-:W-:Y:S01]  /*47c0*/  UISETP.GE.AND UP0, UPT, UR41, 0x1, UPT ;  /* 0x000000012900788c */ /* 0x000fe2000bf06270 */
[----:B------:R-:W-:Y:S01]  /*47d0*/  @!PT LDS RZ, [RZ] ;  /* 0x00000000fffff984 */ /* 0x000fe20000000800 */
[----:B------:R-:W-:Y:S01]  /*47e0*/  @!PT LDS RZ, [RZ] ;  /* 0x00000000fffff984 */ /* 0x000fe20000000800 */
[----:B------:R-:W-:Y:S01]  /*47f0*/  @!PT LDS RZ, [RZ] ;  /* 0x00000000fffff984 */ /* 0x000fe20000000800 */
[----:B------:R-:W-:Y:S01]  /*4800*/  @!PT LDS RZ, [RZ] ;  /* 0x00000000fffff984 */ /* 0x000fe20000000800 */
[----:B------:R4:W-:Y:S06]  /*4810*/  MEMBAR.ALL.CTA ;  /* 0x0000000000007992 */ /* 0x0009ec0000008000 */
[----:B----4-:R-:W4:Y:S01]  /*4820*/  FENCE.VIEW.ASYNC.S ;  /* 0x00000000000073c6 */ /* 0x010f220000000000 */
[----:B---3--:R-:W-:Y:S11]  /*4830*/  LOP3.LUT P0, RZ, R6, 0x1, RZ, 0xc0, !PT ;  /* 0x0000000106ff7812 */ /* 0x008ff6000780c0ff */
[----:B------:R-:W-:Y:S02]  /*4840*/  @!UPT UIADD3 URZ, UPT, UPT, URZ, URZ, URZ ;  /* 0x000000fffffff290 */ /* 0x000fe4000fffe0ff */
[----:B----4-:R-:W-:Y:S01]  /*4850*/  VOTEU.ANY UP2, P0 ;  /* 0x0000000000ff7886 */ /* 0x010fe20000040100 */
[----:B------:R-:W-:Y:S11]  /*4860*/  PLOP3.LUT P0, PT, PT, PT, UP2, 0x80, 0x8 ;  /* 0x000000000008781c */ /* 0x000ff60003f0f028 */
[----:B------:R-:W-:Y:S02]  /*4870*/  @!UPT UIADD3 URZ, UPT, UPT, URZ, URZ, URZ ;  /* 0x000000fffffff290 */ /* 0x000fe4000fffe0ff */
[----:B--2---:R-:W-:Y:S02]  /*4880*/  @P0 SHF.R.U32.HI R0, RZ, 0x10, R5 ;  /* 0x00000010ff000819 */ /* 0x004fe40000011605 */
[----:B------:R-:W-:Y:S02]  /*4890*/  @P0 MOV R2, R4 ;  /* 0x0000000400020202 */ /* 0x000fe40000000f00 */
[----:B------:R-:W-:Y:S01]  /*48a0*/  @P0 R2UR UR4, R0 ;  /* 0x00000000000402ca */ /* 0x000fe200000e0000 */
[----:B------:R-:W-:Y:S01]  /*48b0*/  VIADD R0, R3, 0x120 ;  /* 0x0000012003007836 */ /* 0x000fe20000000000 */
[----:B------:R-:W-:Y:S02]  /*48c0*/  @P0 LOP3.LUT R4, R5, 0xffff, RZ, 0xc0, !PT ;  /* 0x0000ffff05040812 */ /* 0x000fe400078ec0ff */
[----:B------:R-:W-:Y:S02]  /*48d0*/  @P0 R2UR UR6, R2 ;  /* 0x00000000020602ca */ /* 0x000fe400000e0000 */
[----:B------:R-:W-:Y:S02]  /*48e0*/  PRMT R0, RZ, 0x654, R0 ;  /* 0x00000654ff007816 */ /* 0x000fe40000000000 */
[----:B------:R-:W-:Y:S02]  /*48f0*/  @P0 R2UR UR5, R4 ;  /* 0x00000000040502ca */ /* 0x000fe400000e0000 */
[----:B------:R2:W-:Y:S03]  /*4900*/  SYNCS.ARRIVE.TRANS64.RED.A1T0 RZ, [R0+URZ], RZ ;  /* 0x000000ff00ff79a7 */ /* 0x0005e600081004ff */
[----:B------:R-:W-:Y:S04]  /*4910*/  @UP2 UMOV UR29, UR4 ;  /* 0x00000004001d2c82 */ /* 0x000fe80008000000 */
[----:B------:R-:W-:Y:S04]  /*4920*/  @UP2 UMOV UR14, UR6 ;  /* 0x00000006000e2c82 */ /* 0x000fe80008000000 */
[----:B------:R-:W-:Y:S01]  /*4930*/  @UP2 UMOV UR13, UR5 ;  /* 0x00000005000d2c82 */ /* 0x000fe20008000000 */
[----:B------:R-:W-:Y:S05]  /*4940*/  BRA.U !UP0, `(.L_x_88) ;  /* 0x0000000108c07547 */ /* 0x000fea000b800000 */
[----:B------:R-:W-:Y:S02]  /*4950*/  UIMAD.WIDE.U32 UR8, UR13, UR35, URZ ;  /* 0x000000230d0872a5 */ /* 0x000fe4000f8e00ff */
[----:B------:R-:W-:Y:S02]  /*4960*/  UP2UR UR12, UPR, URZ, 0x4 ;  /* 0x00000004ff0c7883 */ /* 0x000fe40008000000 */
[----:B------:R-:W-:Y:S02]  /*4970*/  UISETP.NE.AND UP2, UPT, UR34, 0x1, UPT ;  /* 0x000000012200788c */ /* 0x000fe4000bf45270 */
[----:B------:R-:W-:Y:S02]  /*4980*/  UIMAD.WIDE.U32 UR10, UR14, UR32, URZ ;  /* 0x000000200e0a72a5 */ /* 0x000fe4000f8e00ff */
[----:B------:R-:W-:Y:S02]  /*4990*/  USEL UR4, UR37, UR39, !UP2 ;  /* 0x0000002725047287 */ /* 0x000fe4000d000000 */
[----:B------:R-:W-:Y:S02]  /*49a0*/  UISETP.NE.AND UP0, UPT, UR15, 0x1, UPT ;  /* 0x000000010f00788c */ /* 0x000fe4000bf05270 */
[----:B------:R-:W-:Y:S02]  /*49b0*/  UP2UR UR20, UPR, URZ, 0x2 ;  /* 0x00000002ff147883 */ /* 0x000fe40008000000 */
[----:B------:R-:W-:Y:S02]  /*49c0*/  UISETP.NE.AND UP1, UPT, UR41, 0x1, UPT ;  /* 0x000000012900788c */ /* 0x000fe4000bf25270 */
[----:B-1----:R-:W-:Y:S02]  /*49d0*/  UIMAD.WIDE.U32 UR16, UR4, UR22, URZ ;  /* 0x00000016041072a5 */ /* 0x002fe4000f8e00ff */
[----:B------:R-:W-:Y:S01]  /*49e0*/  USEL UR7, UR38, UR40, !UP0 ;  /* 0x0000002826077287 */ /* 0x000fe2000c000000 */
[----:B------:R-:W-:Y:S02]  /*49f0*/  UMOV UR5, UR9 ;  /* 0x0000000900057c82 */ /* 0x000fe40008000000 */
[----:B------:R-:W-:Y:S02]  /*4a00*/  USHF.R.U32.HI UR6, URZ, UR43, UR5 ;  /* 0x0000002bff067299 */ /* 0x000fe40008011605 */
[----:B------:R-:W-:Y:S02]  /*4a10*/  UIMAD.WIDE.U32 UR18, UR7, UR22, URZ ;  /* 0x00000016071272a5 */ /* 0x000fe4000f8e00ff */
[----:B------:R-:W-:Y:S02]  /*4a20*/  USEL UR6, UR13, UR6, !UP2 ;  /* 0x000000060d067287 */ /* 0x000fe4000d000000 */
[----:B------:R-:W-:Y:S01]  /*4a30*/  UISETP.NE.AND UP2, UPT, UR12, URZ, UPT ;  /* 0x000000ff0c00728c */ /* 0x000fe2000bf45270 */
[----:B------:R-:W-:Y:S01]  /*4a40*/  UMOV UR5, UR11 ;  /* 0x0000000b00057c82 */ /* 0x000fe20008000000 */
[----:B------:R-:W-:Y:S02]  /*4a50*/  UIMAD.WIDE.U32 UR10, UR6, UR22, URZ ;  /* 0x00000016060a72a5 */ /* 0x000fe4000f8e00ff */
[----:B------:R-:W-:Y:S03]  /*4a60*/  USHF.R.U32.HI UR8, URZ, UR33, UR5 ;  /* 0x00000021ff087299 */ /* 0x000fe60008011605 */
[----:B------:R-:W-:Y:S02]  /*4a70*/  UMOV UR5, UR17 ;  /* 0x0000001100057c82 */ /* 0x000fe40008000000 */
[----:B------:R-:W-:Y:S03]  /*4a80*/  @UP1 USHF.R.U32.HI UR4, URZ, UR23, UR5 ;  /* 0x00000017ff041299 */ /* 0x000fe60008011605 */
[----:B------:R-:W-:Y:S01]  /*4a90*/  UMOV UR5, UR19 ;  /* 0x0000001300057c82 */ /* 0x000fe20008000000 */
[----:B------:R-:W-:Y:S02]  /*4aa0*/  UIMAD UR4, UR41, UR4, URZ ;  /* 0x00000004290472a4 */ /* 0x000fe4000f8e02ff */
[----:B------:R-:W-:Y:S02]  /*4ab0*/  @UP1 USHF.R.U32.HI UR7, URZ, UR23, UR5 ;  /* 0x00000017ff071299 */ /* 0x000fe40008011605 */
[----:B------:R-:W-:Y:S02]  /*4ac0*/  USEL UR5, UR14, UR8, !UP0 ;  /* 0x000000080e057287 */ /* 0x000fe4000c000000 */
[----:B------:R-:W-:Y:S02]  /*4ad0*/  UIMAD UR8, UR41, UR7, URZ ;  /* 0x00000007290872a4 */ /* 0x000fe4000f8e02ff */
[----:B------:R-:W-:Y:S03]  /*4ae0*/  UISETP.GE.AND UP0, UPT, UR6, UR4, UPT ;  /* 0x000000040600728c */ /* 0x000fe6000bf06270 */
[----:B------:R-:W-:Y:S01]  /*4af0*/  UMOV UR4, UR11 ;  /* 0x0000000b00047c82 */ /* 0x000fe20008000000 */
[----:B------:R-:W-:Y:S02]  /*4b00*/  UISETP.GE.OR UP0, UPT, UR5, UR8, UP0 ;  /* 0x000000080500728c */ /* 0x000fe40008706670 */
[----:B------:R-:W-:Y:S02]  /*4b10*/  USHF.R.U32.HI UR4, URZ, UR23, UR4 ;  /* 0x00000017ff047299 */ /* 0x000fe40008011604 */
[----:B------:R-:W-:Y:S02]  /*4b20*/  UIMAD.WIDE.U32 UR8, UR5, UR22, URZ ;  /* 0x00000016050872a5 */ /* 0x000fe4000f8e00ff */
[----:B------:R-:W-:Y:S04]  /*4b30*/  USEL UR10, UR6, UR4, !UP1 ;  /* 0x00000004060a7287 */ /* 0x000fe8000c800000 */
[----:B------:R-:W-:Y:S01]  /*4b40*/  UIADD3 UR11, UPT, UPT, -UR10, URZ, URZ ;  /* 0x000000ff0a0b7290 */ /* 0x000fe2000fffe1ff */
[----:B------:R-:W-:Y:S02]  /*4b50*/  @!UP0 UMOV UR4, UR9 ;  /* 0x0000000900048c82 */ /* 0x000fe40008000000 */
[----:B------:R-:W-:Y:S02]  /*4b60*/  @!UP0 USHF.R.U32.HI UR4, URZ, UR23, UR4 ;  /* 0x00000017ff048299 */ /* 0x000fe40008011604 */
[----:B------:R-:W-:Y:S02]  /*4b70*/  UIMAD UR8, UR41, UR11, UR6 ;  /* 0x0000000b290872a4 */ /* 0x000fe4000f8e0206 */
[----:B------:R-:W-:Y:S02]  /*4b80*/  @!UP0 USEL UR4, UR5, UR4, !UP1 ;  /* 0x0000000405048287 */ /* 0x000fe4000c800000 */
[----:B------:R-:W-:Y:S02]  /*4b90*/  UISETP.NE.AND UP1, UPT, UR20, URZ, UPT ;  /* 0x000000ff1400728c */ /* 0x000fe4000bf25270 */
[----:B------:R-:W-:Y:S02]  /*4ba0*/  @!UP0 UIMAD UR8, UR7, UR8, UR4 ;  /* 0x00000008070882a4 */ /* 0x000fe4000f8e0204 */
[----:B------:R-:W-:Y:S02]  /*4bb0*/  @!UP0 UIADD3 UR9, UPT, UPT, UR10, -UR4, URZ ;  /* 0x800000040a098290 */ /* 0x000fe4000fffe0ff */
[----:B------:R-:W-:Y:S02]  /*4bc0*/  UIADD3 UR4, UPT, UPT, -UR5, URZ, URZ ;  /* 0x000000ff05047290 */ /* 0x000fe4000fffe1ff */
[----:B------:R-:W-:Y:S02]  /*4bd0*/  UIADD3 UR7, UPT, UPT, -UR6, URZ, URZ ;  /* 0x000000ff06077290 */ /* 0x000fe4000fffe1ff */
[----:B------:R-:W-:Y:S02]  /*4be0*/  @!UP0 UIMAD UR6, UR9, UR41, UR5 ;  /* 0x00000029090682a4 */ /* 0x000fe4000f8e0205 */
[----:B------:R-:W-:Y:S02]  /*4bf0*/  UIMAD UR14, UR15, UR4, UR14 ;  /* 0x000000040f0e72a4 */ /* 0x000fe4000f8e020e */
[----:B------:R-:W-:Y:S01]  /*4c00*/  UIMAD UR4, UR34, UR7, UR13 ;  /* 0x00000007220472a4 */ /* 0x000fe2000f8e020d */
[----:B------:R-:W-:Y:S02]  /*4c10*/  @!UP0 UMOV UR5, UR8 ;  /* 0x0000000800058c82 */ /* 0x000fe40008000000 */
[----:B------:R-:W-:Y:S02]  /*4c20*/  UIMAD UR14, UR5, UR15, UR14 ;  /* 0x0000000f050e72a4 */ /* 0x000fe4000f8e020e */
[----:B------:R-:W-:Y:S11]  /*4c30*/  UIMAD UR13, UR6, UR34, UR4 ;  /* 0x00000022060d72a4 */ /* 0x000ff6000f8e0204 */
[----:B------:R-:W-:Y:S01]  /*4c40*/  @!UPT UIADD3 URZ, UPT, UPT, URZ, URZ, URZ ;  /* 0x000000fffffff290 */ /* 0x000fe2000fffe0ff */
.L_x_88:
[----:B------:R-:W3:Y:S01]  /*4c50*/  @!UP3 LDCU.128 UR8, c[0x0][0xb10] ;  /* 0x00016200ff08b7ac */ /* 0x000ee20008000c00 */
[----:B------:R-:W-:Y:S02]  /*4c60*/  ISETP.NE.U32.AND P0, PT, RZ, UR30, PT ;  /* 0x0000001eff007c0c */ /* 0x000fe4000bf05070 */
[----:B------:R-:W-:Y:S02]  /*4c70*/  SHF.L.U32 R2, R11, 0x1f, RZ ;  /* 0x0000001f0b027819 */ /* 0x000fe400000006ff */
[----:B------:R-:W-:Y:S01]  /*4c80*/  ISETP.NE.AND.EX P0, PT, RZ, UR31, PT, P0 ;  /* 0x0000001fff007c0c */ /* 0x000fe2000bf05300 */
[----:B------:R-:W4:Y:S01]  /*4c90*/  @!UP3 LDCU UR5, c[0x0][0xb0c] ;  /* 0x00016180ff05b7ac */ /* 0x000f220008000800 */
[----:B---3--:R-:W-:Y:S07]  /*4ca0*/  UIMAD.WIDE.U32 UR6, UR14, UR8, URZ ;  /* 0x000000080e0672a5 */ /* 0x008fee000f8e00ff */
[----:B------:R-:W-:Y:S01]  /*4cb0*/  @!UP3 UMOV UR4, UR7 ;  /* 0x000000070004bc82 */ /* 0x000fe20008000000 */
[----:B----4-:R-:W-:Y:S02]  /*4cc0*/  @!UP3 UISETP.NE.AND UP0, UPT, UR5, 0x1, UPT ;  /* 0x000000010500b88c */ /* 0x010fe4000bf05270 */
[----:B------:R-:W-:Y:S02]  /*4cd0*/  @!UP3 USHF.R.U32.HI UR4, URZ, UR9, UR4 ;  /* 0x00000009ff04b299 */ /* 0x000fe40008011604 */
[----:B------:R-:W-:Y:S02]  /*4ce0*/  UIMAD.WIDE.U32 UR6, UR13, UR11, URZ ;  /* 0x0000000b0d0672a5 */ /* 0x000fe4000f8e00ff */
[----:B------:R-:W-:Y:S02]  /*4cf0*/  @!UP3 USEL UR8, UR14, UR4, !UP0 ;  /* 0x000000040e08b287 */ /* 0x000fe4000c000000 */
[----:B------:R-:W-:Y:S03]  /*4d00*/  @!UP3 UISETP.NE.AND UP0, UPT, UR10, 0x1, UPT ;  /* 0x000000010a00b88c */ /* 0x000fe6000bf05270 */
[----:B------:R-:W-:Y:S02]  /*4d10*/  @!UP3 UMOV UR6, UR7 ;  /* 0x000000070006bc82 */ /* 0x000fe40008000000 */
[----:B------:R-:W3:Y:S02]  /*4d20*/  @!UP3 LDCU UR4, c[0x0][0xb20] ;  /* 0x00016400ff04b7ac */ /* 0x000ee40008000800 */
[----:B---3--:R-:W-:Y:S04]  /*4d30*/  @!UP3 USHF.R.U32.HI UR6, URZ, UR4, UR6 ;  /* 0x00000004ff06b299 */ /* 0x008fe80008011606 */
[----:B------:R-:W-:Y:S04]  /*4d40*/  @!UP3 USEL UR6, UR13, UR6, !UP0 ;  /* 0x000000060d06b287 */ /* 0x000fe8000c000000 */
[----:B------:R-:W-:Y:S02]  /*4d50*/  @!UP3 UIADD3 UR4, UPT, UPT, -UR8, UR6, URZ ;  /* 0x000000060804b290 */ /* 0x000fe4000fffe1ff */
[----:B------:R-:W-:Y:S02]  /*4d60*/  @!UP3 UIADD3 UR6, UPT, UPT, UR8, -UR6, URZ ;  /* 0x800000060806b290 */ /* 0x000fe4000fffe0ff */
[----:B------:R-:W-:Y:S02]  /*4d70*/  @!UP3 UIMAD UR14, UR4, UR5, UR14 ;  /* 0x00000005040eb2a4 */ /* 0x000fe4000f8e020e */
[----:B------:R-:W-:Y:S01]  /*4d80*/  @!UP3 UIMAD UR13, UR6, UR10, UR13 ;  /* 0x0000000a060db2a4 */ /* 0x000fe2000f8e020d */
[----:B------:R-:W-:Y:S11]  /*4d90*/  BRA.U UP4, `(.L_x_89) ;  /* 0x0000000104107547 */ /* 0x000ff6000b800000 */
[----:B--2---:R-:W-:Y:S04]  /*4da0*/  MOV R0, UR42 ;  /* 0x0000002a00007c02 */ /* 0x004fe80008000f00 */
[----:B------:R-:W-:Y:S04]  /*4db0*/  SHF.L.U32 R3, R0, 0x1f, RZ ;  /* 0x0000001f00037819 */ /* 0x000fe800000006ff */
[----:B------:R-:W2:Y:S02]  /*4dc0*/  SYNCS.PHASECHK.TRANS64.TRYWAIT P1, [UR21+0x108], R3 ;  /* 0x00010803ff0075a7 */ /* 0x000ea40008021115 */
[----:B--2---:R-:W-:Y:S05]  /*4dd0*/  @!P1 BRA `(.L_x_90) ;  /* 0x0000002c00409947 */ /* 0x004fea0003800000 */
.L_x_89:
[----:B------:R-:W-:Y:S05]  /*4de0*/  BRA.U !UP6, `(.L_x_91) ;  /* 0x000000010e387547 */ /* 0x000fea000b800000 */
[----:B------:R-:W-:Y:S01]  /*4df0*/  UPLOP3.LUT UP1, UPT, UPT, UPT, UP5, 0x80, 0x8 ;  /* 0x000000000008789c */ /* 0x000fe20003f2f050 */
[----:B------:R-:W-:Y:S01]  /*4e00*/  HFMA2 R57, -RZ, RZ, 0, 5.9604644775390625e-08 ;  /* 0x00000001ff397431 */ /* 0x000fe200000001ff */
[----:B------:R-:W2:Y:S04]  /*4e10*/  LDCU.64 UR8, c[0x0][0x358] ;  /* 0x00006b00ff0877ac */ /* 0x000ea80008000a00 */
[----:B------:R-:W-:Y:S05]  /*4e20*/  PLOP3.LUT P1, PT, PT, PT, UP1, 0x80, 0x8 ;  /* 0x000000000008781c */ /* 0x000fea0003f2f018 */
[----:B------:R-:W3:Y:S01]  /*4e30*/  @UP1 LDCU.64 UR4, c[0x0][0x888] ;  /* 0x00011100ff0417ac */ /* 0x000ee20008000a00 */
[----:B------:R-:W-:Y:S04]  /*4e40*/  @UP1 UIMAD UR6, UR36, UR30, URZ ;  /* 0x0000001e240612a4 */ /* 0x000fe8000f8e02ff */
[----:B---3--:R-:W-:Y:S06]  /*4e50*/  @UP1 UIMAD.WIDE UR4, UR6, 0x4, UR4 ;  /* 0x00000004060418a5 */ /* 0x008fec000f8e0204 */
[----:B------:R-:W-:Y:S02]  /*4e60*/  IMAD.U32 R4, RZ, RZ, UR4 ;  /* 0x00000004ff047e24 */ /* 0x000fe4000f8e00ff */
[----:B------:R-:W-:Y:S05]  /*4e70*/  IMAD.U32 R5, RZ, RZ, UR5 ;  /* 0x00000005ff057e24 */ /* 0x000fea000f8e00ff */
[----:B--2---:R-:W2:Y:S02]  /*4e80*/  @P1 LDG.E R0, desc[UR8][R4.64] ;  /* 0x0000000804001981 */ /* 0x004ea4000c1e1900 */
[----:B--2---:R-:W-:Y:S01]  /*4e90*/  @P1 R2UR UR45, R0 ;  /* 0x00000000002d12ca */ /* 0x004fe200000e0000 */
[----:B------:R-:W-:Y:S05]  /*4ea0*/  IMAD.MOV.U32 R0, RZ, RZ, 0x1 ;  /* 0x00000001ff007424 */ /* 0x000fea00078e00ff */
[----:B------:R-:W-:Y:S08]  /*4eb0*/  @!P1 PRMT R57, R0, 0x7610, R57 ;  /* 0x0000761000399816 */ /* 0x000ff00000000039 */
[----:B------:R-:W3:Y:S02]  /*4ec0*/  @!UP1 LDCU UR45, c[0x0][0x880] ;  /* 0x00011000ff2d97ac */ /* 0x000ee40008000800 */
.L_x_91:
[----:B---3--:R-:W-:Y:S01]  /*4ed0*/  @!P0 ISETP.EQ.AND P2, PT, RZ, UR45, PT ;  /* 0x0000002dff008c0c */ /* 0x008fe2000bf42270 */
[----:B------:R-:W-:Y:S01]  /*4ee0*/  @!UPT UIADD3 URZ, UPT, UPT, URZ, URZ, URZ ;  /* 0x000000fffffff290 */ /* 0x000fe2000fffe0ff */
[----:B------:R-:W-:Y:S11]  /*4ef0*/  @!P0 BRA `(.L_x_92) ;  /* 0x0000000000148947 */ /* 0x000ff60003800000 */
[----:B------:R-:W-:Y:S02]  /*4f00*/  LOP3.LUT P0, RZ, R57, 0xff, RZ, 0xc0, !PT ;  /* 0x000000ff39ff7812 */ /* 0x000fe4000780c0ff */
[----:B------:R-:W-:Y:S04]  /*4f10*/  PLOP3.LUT P2, PT, PT, PT, UP1, 0x80, 0x8 ;  /* 0x000000000008781c */ /* 0x000fe80003f4f018 */
[----:B------:R-:W-:Y:S07]  /*4f20*/  PLOP3.LUT P2, PT, P2, PT, PT, 0x8, 0x80 ;  /* 0x000000000080781c */ /* 0x000fee000174e170 */
[----:B------:R-:W-:Y:S11]  /*4f30*/  @P0 ISETP.EQ.AND P2, PT, RZ, UR45, PT ;  /* 0x0000002dff000c0c */ /* 0x000ff6000bf42270 */
[----:B------:R-:W-:Y:S02]  /*4f40*/  @!UPT UIADD3 URZ, UPT, UPT, URZ, URZ, URZ ;  /* 0x000000fffffff290 */ /* 0x000fe4000fffe0ff */
.L_x_92:
[----:B------:R-:W3:Y:S01]  /*4f50*/  SYNCS.PHASECHK.TRANS64.TRYWAIT P0, [UR21+0xf8], R2 ;  /* 0x0000f802ff0075a7 */ /* 0x000ee20008001115 */
[----:B------:R-:W-:Y:S02]  /*4f60*/  ELECT P1, URZ, PT ;  /* 0x0000000000ff782f */ /* 0x000fe40003820000 */
[----:B------:R-:W-:Y:S01]  /*4f70*/  IADD3 R10, PT, PT, R10, 0x1, RZ ;  /* 0x000000010a0a7810 */ /* 0x000fe20007ffe0ff */
[----:B---3--:R-:W-:Y:S10]  /*4f80*/  @!P0 BRA `(.L_x_93) ;  /* 0x0000002800ec8947 */ /* 0x008ff40003800000 */
.L_x_163:
[----:B------:R-:W-:Y:S01]  /*4f90*/  UPLOP3.LUT UP4, UPT, UPT, UPT, UPT, 0x80, 0x8 ;  /* 0x000000000008789c */ /* 0x000fe20003f8f070 */
[----:B------:R-:W-:Y:S01]  /*4fa0*/  PLOP3.LUT P1, PT, P2, P1, PT, 0xf2, 0x2f ;  /* 0x00000000002f781c */ /* 0x000fe20001723e72 */
[----:B------:R-:W-:Y:S01]  /*4fb0*/  UMOV UR6, 0x0 ;  /* 0x0000000000067882 */ /* 0x000fe20000000000 */
[----:B------:R-:W-:Y:S01]  /*4fc0*/  UMOV UR7, 0x10000000 ;  /* 0x1000000000077882 */ /* 0x000fe20000000000 */
[----:B------:R-:W-:Y:S01]  /*4fd0*/  UMOV UR28, UR36 ;  /* 0x00000024001c7c82 */ /* 0x000fe20008000000 */
[----:B------:R-:W-:Y:S01]  /*4fe0*/  UMOV UR20, UR36 ;  /* 0x0000002400147c82 */ /* 0x000fe20008000000 */
[----:B------:R-:W-:Y:S01]  /*4ff0*/  UMOV UR12, UR36 ;  /* 0x00000024000c7c82 */ /* 0x000fe20008000000 */
[----:B------:R-:W-:Y:S01]  /*5000*/  R2UR UR44, R59 ;  /* 0x000000003b2c72ca */ /* 0x000fe200000e0000 */
[----:B------:R-:W-:Y:S01]  /*5010*/  UMOV UR36, UR29 ;  /* 0x0000001d00247c82 */ /* 0x000fe20008000000 */
[----:B------:R-:W-:Y:S05]  /*5020*/  LOP3.LUT R11, R11, 0x1, RZ, 0x3c, !PT ;  /* 0x000000010b0b7812 */ /* 0x000fea00078e3cff */
[----:B--2---:R-:W-:Y:S01]  /*5030*/  @!P1 IADD3 R2, P0, PT, R12, 0x580, RZ ;  /* 0x000005800c029810 */ /* 0x004fe20007f1e0ff */
[----:B------:R-:W-:Y:S03]  /*5040*/  VOTEU.ALL UP0, P1 ;  /* 0x0000000000ff7886 */ /* 0x000fe60000800000 */
[----:B------:R-:W-:Y:S01]  /*5050*/  @!P1 R2UR UR5, R2 ;  /* 0x00000000020592ca */ /* 0x000fe200000e0000 */
[----:B------:R-:W-:Y:S01]  /*5060*/  @!P1 IMAD.X R0, RZ, RZ, R13, P0 ;  /* 0x000000ffff009224 */ /* 0x000fe200000e060d */
[----:B------:R-:W-:Y:S01]  /*5070*/  @!UP0 UIMAD UR26, UR48, 0x30, URZ ;  /* 0x00000030301a88a4 */ /* 0x000fe2000f8e02ff */
[----:B------:R-:W-:Y:S01]  /*5080*/  ISETP.NE.AND P0, PT, R10, 0x2, PT ;  /* 0x000000020a00780c */ /* 0x000fe20003f05270 */
[----:B------:R-:W-:Y:S02]  /*5090*/  @!UP0 USHF.L.U32 UR27, UR49, 0x6, URZ ;  /* 0x00000006311b8899 */ /* 0x000fe400080006ff */
[----:B------:R-:W-:Y:S01]  /*50a0*/  @!P1 R2UR UR4, R0 ;  /* 0x00000000000492ca */ /* 0x000fe200000e0000 */
[----:B------:R-:W-:Y:S01]  /*50b0*/  @!UP0 UIADD3 UR24, UPT, UPT, UR21, 0x200, URZ ;  /* 0x0000020015188890 */ /* 0x000fe2000fffe0ff */
[----:B------:R-:W-:Y:S01]  /*50c0*/  SEL R0, RZ, 0x1, P0 ;  /* 0x00000001ff007807 */ /* 0x000fe20000000000 */
[----:B------:R-:W-:Y:S01]  /*50d0*/  @!UP0 UIADD3 UR25, UPT, UPT, UR21, 0xf0, URZ ;  /* 0x000000f015198890 */ /* 0x000fe2000fffe0ff */
[----:B------:R-:W-:Y:S01]  /*50e0*/  SEL R10, R10, RZ, P0 ;  /* 0x000000ff0a0a7207 */ /* 0x000fe20000000000 */
[----:B------:R-:W-:Y:S01]  /*50f0*/  @!UP0 UIADD3 UR16, UPT, UPT, UR21, 0x600, URZ ;  /* 0x0000060015108890 */ /* 0x000fe2000fffe0ff */
[----:B------:R-:W-:Y:S01]  /*5100*/  LOP3.LUT R9, R9, R0, RZ, 0x3c, !PT ;  /* 0x0000000009097212 */ /* 0x000fe200078e3cff */
[----:B------:R-:W-:Y:S01]  /*5110*/  IMAD.U32 R2, RZ, RZ, UR5 ;  /* 0x00000005ff027e24 */ /* 0x000fe2000f8e00ff */
[----:B------:R-:W-:Y:S02]  /*5120*/  @!UP0 UIADD3 UR8, UPT, UPT, UR21, 0xa00, URZ ;  /* 0x00000a0015088890 */ /* 0x000fe4000fffe0ff */
[----:B------:R-:W-:Y:S02]  /*5130*/  @!UP0 UIADD3 UR18, UPT, UPT, UR26, 0x10, URZ ;  /* 0x000000101a128890 */ /* 0x000fe4000fffe0ff */
[----:B------:R-:W-:Y:S01]  /*5140*/  @!UP0 UIADD3 UR10, UPT, UPT, UR26, 0x20, URZ ;  /* 0x000000201a0a8890 */ /* 0x000fe2000fffe0ff */
[----:B------:R-:W-:Y:S01]  /*5150*/  IMAD.U32 R3, RZ, RZ, UR4 ;  /* 0x00000004ff037e24 */ /* 0x000fe2000f8e00ff */
[----:B------:R-:W-:Y:S01]  /*5160*/  @!P1 R2UR UR4, R2 ;  /* 0x00000000020492ca */ /* 0x000fe200000e0000 */
[----:B------:R-:W-:Y:S01]  /*5170*/  VOTEU.ALL UP0, P1 ;  /* 0x0000000000ff7886 */ /* 0x000fe20000800000 */
[----:B------:R-:W-:Y:S01]  /*5180*/  UMOV UR17, UR25 ;  /* 0x0000001900117c82 */ /* 0x000fe20008000000 */
[----:B------:R-:W-:Y:S01]  /*5190*/  UMOV UR19, UR27 ;  /* 0x0000001b00137c82 */ /* 0x000fe20008000000 */
[----:B------:R-:W-:Y:S01]  /*51a0*/  @!P1 R2UR UR5, R3 ;  /* 0x00000000030592ca */ /* 0x000fe200000e0000 */
[----:B------:R-:W-:Y:S01]  /*51b0*/  UMOV UR9, UR25 ;  /* 0x0000001900097c82 */ /* 0x000fe20008000000 */
[----:B------:R-:W-:Y:S01]  /*51c0*/  UMOV UR11, UR27 ;  /* 0x0000001b000b7c82 */ /* 0x000fe20008000000 */
[----:B------:R-:W-:Y:S02]  /*51d0*/  UIADD3 UR48, UPT, UPT, UR13, UR61, URZ ;  /* 0x0000003d0d307290 */ /* 0x000fe4000fffe0ff */
[----:B------:R-:W-:Y:S08]  /*51e0*/  UIADD3 UR49, UPT, UPT, UR14, UR44, URZ ;  /* 0x0000002c0e317290 */ /* 0x000ff0000fffe0ff */
[----:B------:R2:W-:Y:S01]  /*51f0*/  @!UP0 UTMALDG.3D [UR24], [UR4], desc[UR6] ;  /* 0x00000618040085b4 */ /* 0x0005e20008011000 */
[----:B------:R-:W-:Y:S05]  /*5200*/  VOTEU.ALL UP0, P1 ;  /* 0x0000000000ff7886 */ /* 0x000fea0000800000 */
[----:B------:R2:W-:Y:S01]  /*5210*/  @!UP0 UTMALDG.3D [UR16], [UR4], desc[UR6] ;  /* 0x00000610040085b4 */ /* 0x0005e20008011000 */
[----:B------:R-:W-:Y:S05]  /*5220*/  VOTEU.ALL UP0, P1 ;  /* 0x0000000000ff7886 */ /* 0x000fea0000800000 */
[----:B------:R2:W-:Y:S01]  /*5230*/  @!UP0 UTMALDG.3D [UR8], [UR4], desc[UR6] ;  /* 0x00000608040085b4 */ /* 0x0005e20008011000 */
[----:B------:R2:W-:Y:S01]  /*5240*/  @!P1 SYNCS.ARRIVE.TRANS64.RED.A0TR RZ, [UR21+0xf0], R8 ;  /* 0x0000f008ffff99a7 */ /* 0x0005e20008300415 */
[----:B------:R-:W-:Y:S01]  /*5250*/  SYNCS.ARRIVE.TRANS64.RED.A1T0 RZ, [UR51], RZ ;  /* 0x000000ffffff79a7 */ /* 0x000fe20008100433 */
[----:B------:R-:W-:Y:S05]  /*5260*/  BRA.U UP2, `(.L_x_94) ;  /* 0xfffffff5023c7547 */ /* 0x000fea000b83ffff */
[----:B------:R-:W-:Y:S07]  /*5270*/  MOV R0, UR21 ;  /* 0x0000001500007c02 */ /* 0x000fee0008000f00 */
.L_x_95:
[----:B---3--:R-:W-:-:S04]  /*5280*/  SHF.L.U32 R3, R11, 0x1f, RZ ;  /* 0x0000001f0b037819 */ /* 0x008fc800000006ff */
[----:B------:R3:W4:Y:S03]  /*5290*/  SYNCS.PHASECHK.TRANS64.TRYWAIT P0, [R0+URZ+0xf8], R3 ;  /* 0x0000f803000075a7 */ /* 0x00072600080011ff */
[----:B----4-:R-:W-:Y:S05]  /*52a0*/  @!P0 NANOSLEEP.SYNCS 0x989680 ;  /* 0x009896800000895d */ /* 0x010fea0003900000 */
[----:B------:R-:W4:Y:S02]  /*52b0*/  @!P0 SYNCS.PHASECHK.TRANS64 P0, [R0+URZ+0xf8], R3 ;  /* 0x0000f803000085a7 */ /* 0x000f2400080010ff */
[----:B-12-4-:R-:W-:Y:S05]  /*52c0*/  @P0 EXIT ;  /* 0x000000000000094d */ /* 0x016fea0003800000 */
[----:B------:R-:W-:Y:S05]  /*52d0*/  BRA `(.L_x_95) ;  /* 0xfffffffc00e87947 */ /* 0x000fea000383ffff */
.L_x_86:
[----:B------:R-:W-:-:S06]  /*52e0*/  UISETP.GE.AND UP0, UPT, UR20, 0x4, UPT ;  /* 0x000000041400788c */ /* 0x000fcc000bf06270 */
[----:B------:R-:W-:-:S13]  /*52f0*/  PLOP3.LUT P0, PT, PT, PT, UP0, 0x80, 0x8 ;  /* 0x000000000008781c */ /* 0x000fda0003f0f008 */
[----:B-1----:R-:W-:Y:S05]  /*5300*/  @!P0 EXIT ;  /* 0x000000000000894d */ /* 0x002fea0003800000 */
[----:B------:R-:W-:Y:S01]  /*5310*/  BAR.SYNC.DEFER_BLOCKING 0x6, 0xa0 ;  /* 0x0182800000007b1d */ /* 0x000fe20000010000 */
[--C-:B------:R-:W-:Y:S01]  /*5320*/  SHF.R.U32.HI R56, RZ, 0x4, R65.reuse ;  /* 0x00000004ff387819 */ /* 0x100fe20000011641 */
[C---:B------:R-:W-:Y:S01]  /*5330*/  IMAD.U32 R2, R65.reuse, 0x10000, RZ ;  /* 0x0001000041027824 */ /* 0x040fe200078e00ff */
[----:B------:R-:W-:Y:S01]  /*5340*/  CS2R R62, SRZ ;  /* 0x00000000003e7805 */ /* 0x000fe2000001ff00 */
[----:B------:R-:W-:Y:S01]  /*5350*/  IMAD.SHL.U32 R5, R65, 0x10, RZ ;  /* 0x0000001041057824 */ /* 0x000fe200078e00ff */
[----:B------:R-:W-:Y:S01]  /*5360*/  LOP3.LUT R56, R56, 0x1, RZ, 0xc0, !PT ;  /* 0x0000000138387812 */ /* 0x000fe200078ec0ff */
[----:B------:R-:W-:Y:S02]  /*5370*/  UMOV UR46, 0x400 ;  /* 0x00000400002e7882 */ /* 0x000fe40000000000 */
[----:B------:R-:W1:Y:S01]  /*5380*/  LDC.64 R54, c[0x0][0x8b0] ;  /* 0x00022c00ff367b82 */ /* 0x000e620000000a00 */
[----:B------:R-:W-:Y:S01]  /*5390*/  ULEA UR46, UR51, UR46, 0x18 ;  /* 0x0000002e332e7291 */ /* 0x000fe2000f8ec0ff */
[----:B------:R-:W-:Y:S01]  /*53a0*/  LOP3.LUT R5, R5, 0xf0, RZ, 0xc0, !PT ;  /* 0x000000f005057812 */ /* 0x000fe200078ec0ff */
[----:B------:R-:W-:Y:S01]  /*53b0*/  IMAD.MOV.U32 R64, RZ, RZ, RZ ;  /* 0x000000ffff407224 */ /* 0x000fe200078e00ff */
[----:B------:R-:W-:Y:S01]  /*53c0*/  LOP3.LUT R56, R56, 0x60, R65, 0xf8, !PT ;  /* 0x0000006038387812 */ /* 0x000fe200078ef841 */
[----:B------:R-:W-:Y:S01]  /*53d0*/  IMAD.MOV.U32 R61, RZ, RZ, RZ ;  /* 0x000000ffff3d7224 */ /* 0x000fe200078e00ff */
[----:B------:R-:W-:Y:S01]  /*53e0*/  LOP3.LUT R2, R2, 0x600000, RZ, 0xc0, !PT ;  /* 0x0060000002027812 */ /* 0x000fe200078ec0ff */
[----:B------:R-:W2:Y:S01]  /*53f0*/  LDCU UR59, c[0x0][0x370] ;  /* 0x00006e00ff3b77ac */ /* 0x000ea20008000800 */
[----:B------:R-:W3:Y:S01]  /*5400*/  LDC.64 R52, c[0x0][0x8a8] ;  /* 0x00022a00ff347b82 */ /* 0x000ee20000000a00 */
[----:B------:R-:W-:Y:S01]  /*5410*/  IMAD R56, R56, 0x8, R5 ;  /* 0x0000000838387824 */ /* 0x000fe200078e0205 */
[----:B------:R-:W-:Y:S01]  /*5420*/  LOP3.LUT R65, R65, 0x60, RZ, 0xc0, !PT ;  /* 0x0000006041417812 */ /* 0x000fe200078ec0ff */
[----:B------:R-:W4:Y:S01]  /*5430*/  LDCU UR44, c[0x0][0xb0c] ;  /* 0x00016180ff2c77ac */ /* 0x000f220008000800 */
[----:B------:R-:W1:Y:S01]  /*5440*/  LDCU UR40, c[0x0][0xb30] ;  /* 0x00016600ff2877ac */ /* 0x000e620008000800 */
[----:B------:R-:W2:Y:S01]  /*5450*/  LDS R3, [UR46+0x1c0] ;  /* 0x0001c02eff037984 */ /* 0x000ea20008000800 */
[----:B------:R-:W1:Y:S01]  /*5460*/  LDCU.64 UR56, c[0x0][0x888] ;  /* 0x00011100ff3877ac */ /* 0x000e620008000a00 */
[----:B------:R-:W1:Y:S01]  /*5470*/  LDCU.64 UR42, c[0x0][0xb28] ;  /* 0x00016500ff2a77ac */ /* 0x000e620008000a00 */
[----:B------:R-:W1:Y:S01]  /*5480*/  LDCU.64 UR62, c[0x0][0x890] ;  /* 0x00011200ff3e77ac */ /* 0x000e620008000a00 */
[----:B------:R-:W1:Y:S01]  /*5490*/  LDCU.128 UR52, c[0x0][0xb10] ;  /* 0x00016200ff3477ac */ /* 0x000e620008000c00 */
[----:B------:R-:W1:Y:S01]  /*54a0*/  LDCU UR58, c[0x0][0x374] ;  /* 0x00006e80ff3a77ac */ /* 0x000e620008000800 */
[----:B------:R-:W-:Y:S01]  /*54b0*/  UMOV UR39, URZ ;  /* 0x000000ff00277c82 */ /* 0x000fe20008000000 */
[----:B-12-4-:R-:W-:-:S07]  /*54c0*/  IMAD.IADD R2, R3, 0x1, R2 ;  /* 0x0000000103027824 */ /* 0x016fce00078e0202 */
.L_x_110:
[----:B------:R-:W-:Y:S02]  /*54d0*/  LEA R8, R61, UR46, 0x3 ;  /* 0x0000002e3d087c11 */ /* 0x000fe4000f8e18ff */
[----:B------:R-:W-:Y:S02]  /*54e0*/  SHF.L.U32 R3, R63, 0x1f, RZ ;  /* 0x0000001f3f037819 */ /* 0x000fe400000006ff */
[----:B------:R-:W-:Y:S02]  /*54f0*/  LEA R5, R61, UR46, 0x4 ;  /* 0x0000002e3d057c11 */ /* 0x000fe4000f8e20ff */
[----:B-1----:R-:W1:Y:S02]  /*5500*/  SYNCS.PHASECHK.TRANS64.TRYWAIT P0, [R8+URZ+0x110], R3 ;  /* 0x00011003080075a7 */ /* 0x002e6400080011ff */
[----:B-12---:R-:W-:Y:S05]  /*5510*/  @!P0 BRA `(.L_x_96) ;  /* 0x0000002400a08947 */ /* 0x006fea0003800000 */
.L_x_164:
[----:B------:R-:W2:Y:S01]  /*5520*/  LDS.128 R4, [R5+0x1a0] ;  /* 0x0001a00005047984 */ /* 0x000ea20000000c00 */
[----:B------:R-:W-:Y:S01]  /*5530*/  UISETP.GE.AND UP0, UPT, UR41, 0x1, UPT ;  /* 0x000000012900788c */ /* 0x000fe2000bf06270 */
[----:B------:R-:W-:Y:S01]  /*5540*/  @!PT LDS RZ, [RZ] ;  /* 0x00000000fffff984 */ /* 0x000fe20000000800 */
[----:B------:R-:W-:Y:S01]  /*5550*/  @!PT LDS RZ, [RZ] ;  /* 0x00000000fffff984 */ /* 0x000fe20000000800 */
[----:B------:R-:W-:Y:S01]  /*5560*/  @!PT LDS RZ, [RZ] ;  /* 0x00000000fffff984 */ /* 0x000fe20000000800 */
[----:B------:R-:W-:Y:S01]  /*5570*/  @!PT LDS RZ, [RZ] ;  /* 0x00000000fffff984 */ /* 0x000fe20000000800 */
[----:B------:R4:W-:Y:S06]  /*5580*/  MEMBAR.ALL.CTA ;  /* 0x0000000000007992 */ /* 0x0009ec0000008000 */
[----:B----4-:R-:W4:Y:S01]  /*5590*/  FENCE.VIEW.ASYNC.S ;  /* 0x00000000000073c6 */ /* 0x010f220000000000 */
[----:B--2---:R-:W-:Y:S11]  /*55a0*/  LOP3.LUT P0, RZ, R6, 0x1, RZ, 0xc0, !PT ;  /* 0x0000000106ff7812 */ /* 0x004ff6000780c0ff */
[----:B------:R-:W-:Y:S02]  /*55b0*/  @!UPT UIADD3 URZ, UPT, UPT, URZ, URZ, URZ ;  /* 0x000000fffffff290 */ /* 0x000fe4000fffe0ff */
[----:B----4-:R-:W-:Y:S01]  /*55c0*/  VOTEU.ANY UP1, P0 ;  /* 0x0000000000ff7886 */ /* 0x010fe20000020100 */
[----:B------:R-:W-:Y:S01]  /*55d0*/  PLOP3.LUT P0, PT, PT, PT, UP1, 0x80, 0x8 ;  /* 0x000000000008781c */ /* 0x000fe20003f0f018 */
[----:B------:R-:W-:Y:S11]  /*55e0*/  UP2UR UR50, UPR, URZ, 0x2 ;  /* 0x00000002ff327883 */ /* 0x000ff60008000000 */
[----:B------:R-:W-:Y:S01]  /*55f0*/  @!UPT UIADD3 URZ, UPT, UPT, URZ, URZ, URZ ;  /* 0x000000fffffff290 */ /* 0x000fe2000fffe0ff */
[----:B------:R-:W-:Y:S02]  /*5600*/  @P0 SHF.R.U32.HI R0, RZ, 0x10, R5 ;  /* 0x00000010ff000819 */ /* 0x000fe40000011605 */
[----:B-1----:R-:W-:Y:S02]  /*5610*/  @P0 MOV R3, R4 ;  /* 0x0000000400030202 */ /* 0x002fe40000000f00 */
        /* <DEDUP_REMOVED lines=11> */
[----:B------:R-:W2:Y:S01]  /*56d0*/  LDCU UR12, c[0x0][0xb20] ;  /* 0x00016400ff0c77ac */ /* 0x000ea20008000800 */
[----:B------:R-:W-:Y:S02]  /*56e0*/  UIMAD.WIDE.U32 UR4, UR58, UR55, URZ ;  /* 0x000000373a0472a5 */ /* 0x000fe4000f8e00ff */
[----:B------:R-:W-:Y:S02]  /*56f0*/  UIMAD.WIDE.U32 UR6, UR59, UR52, URZ ;  /* 0x000000343b0672a5 */ /* 0x000fe4000f8e00ff */
[----:B------:R-:W-:Y:S02]  /*5700*/  UISETP.NE.AND UP0, UPT, UR54, 0x1, UPT ;  /* 0x000000013600788c */ /* 0x000fe4000bf05270 */
[----:B------:R-:W-:Y:S02]  /*5710*/  UIMAD.WIDE.U32 UR8, UR37, UR55, URZ ;  /* 0x00000037250872a5 */ /* 0x000fe4000f8e00ff */
[----:B------:R-:W-:Y:S02]  /*5720*/  UISETP.NE.AND UP1, UPT, UR44, 0x1, UPT ;  /* 0x000000012c00788c */ /* 0x000fe4000bf25270 */
[----:B------:R-:W-:Y:S02]  /*5730*/  UIMAD.WIDE.U32 UR10, UR38, UR52, URZ ;  /* 0x00000034260a72a5 */ /* 0x000fe4000f8e00ff */
[----:B------:R-:W-:Y:S01]  /*5740*/  UISETP.NE.AND UP2, UPT, UR41, 0x1, UPT ;  /* 0x000000012900788c */ /* 0x000fe2000bf45270 */
[----:B------:R-:W-:Y:S02]  /*5750*/  UMOV UR4, UR5 ;  /* 0x0000000500047c82 */ /* 0x000fe40008000000 */
[----:B--2---:R-:W-:Y:S03]  /*5760*/  USHF.R.U32.HI UR5, URZ, UR12, UR4 ;  /* 0x0000000cff057299 */ /* 0x004fe60008011604 */
[----:B------:R-:W-:Y:S02]  /*5770*/  UMOV UR4, UR7 ;  /* 0x0000000700047c82 */ /* 0x000fe40008000000 */
[----:B------:R-:W-:Y:S02]  /*5780*/  USHF.R.U32.HI UR7, URZ, UR53, UR4 ;  /* 0x00000035ff077299 */ /* 0x000fe40008011604 */
[----:B------:R-:W-:Y:S02]  /*5790*/  USEL UR4, UR58, UR5, !UP0 ;  /* 0x000000053a047287 */ /* 0x000fe4000c000000 */
[----:B------:R-:W-:Y:S01]  /*57a0*/  USEL UR7, UR59, UR7, !UP1 ;  /* 0x000000073b077287 */ /* 0x000fe2000c800000 */
[----:B------:R-:W-:Y:S01]  /*57b0*/  UMOV UR5, UR9 ;  /* 0x0000000900057c82 */ /* 0x000fe20008000000 */
[----:B------:R-:W-:Y:S02]  /*57c0*/  UIMAD.WIDE.U32 UR8, UR4, UR42, URZ ;  /* 0x0000002a040872a5 */ /* 0x000fe4000f8e00ff */
[----:B------:R-:W-:Y:S03]  /*57d0*/  USHF.R.U32.HI UR6, URZ, UR12, UR5 ;  /* 0x0000000cff067299 */ /* 0x000fe60008011605 */
[----:B------:R-:W-:Y:S01]  /*57e0*/  UMOV UR5, UR11 ;  /* 0x0000000b00057c82 */ /* 0x000fe20008000000 */
[----:B------:R-:W-:Y:S02]  /*57f0*/  UIMAD.WIDE.U32 UR10, UR7, UR42, URZ ;  /* 0x0000002a070a72a5 */ /* 0x000fe4000f8e00ff */
[----:B------:R-:W-:Y:S02]  /*5800*/  USEL UR6, UR37, UR6, !UP0 ;  /* 0x0000000625067287 */ /* 0x000fe4000c000000 */
[----:B------:R-:W-:Y:S01]  /*5810*/  USHF.R.U32.HI UR5, URZ, UR53, UR5 ;  /* 0x00000035ff057299 */ /* 0x000fe20008011605 */
[----:B------:R-:W-:Y:S02]  /*5820*/  UMOV UR8, UR9 ;  /* 0x0000000900087c82 */ /* 0x000fe40008000000 */
[----:B------:R-:W-:Y:S01]  /*5830*/  UMOV UR10, UR11 ;  /* 0x0000000b000a7c82 */ /* 0x000fe20008000000 */
[----:B------:R-:W-:Y:S02]  /*5840*/  @UP2 USHF.R.U32.HI UR4, URZ, UR43, UR8 ;  /* 0x0000002bff042299 */ /* 0x000fe40008011608 */
[----:B------:R-:W-:Y:S02]  /*5850*/  @UP2 USHF.R.U32.HI UR7, URZ, UR43, UR10 ;  /* 0x0000002bff072299 */ /* 0x000fe4000801160a */
[----:B------:R-:W-:Y:S02]  /*5860*/  UIMAD UR4, UR41, UR4, URZ ;  /* 0x00000004290472a4 */ /* 0x000fe4000f8e02ff */
[----:B------:R-:W-:Y:S02]  /*5870*/  UIMAD.WIDE.U32 UR10, UR6, UR42, URZ ;  /* 0x0000002a060a72a5 */ /* 0x000fe4000f8e00ff */
[----:B------:R-:W-:Y:S02]  /*5880*/  USEL UR5, UR38, UR5, !UP1 ;  /* 0x0000000526057287 */ /* 0x000fe4000c800000 */
[----:B------:R-:W-:Y:S02]  /*5890*/  UIMAD UR8, UR41, UR7, URZ ;  /* 0x00000007290872a4 */ /* 0x000fe4000f8e02ff */
[----:B------:R-:W-:Y:S03]  /*58a0*/  UISETP.GE.AND UP0, UPT, UR6, UR4, UPT ;  /* 0x000000040600728c */ /* 0x000fe6000bf06270 */
[----:B------:R-:W-:Y:S01]  /*58b0*/  UMOV UR4, UR11 ;  /* 0x0000000b00047c82 */ /* 0x000fe20008000000 */
[----:B------:R-:W-:Y:S02]  /*58c0*/  UISETP.GE.OR UP0, UPT, UR5, UR8, UP0 ;  /* 0x000000080500728c */ /* 0x000fe40008706670 */
[----:B------:R-:W-:Y:S02]  /*58d0*/  USHF.R.U32.HI UR4, URZ, UR43, UR4 ;  /* 0x0000002bff047299 */ /* 0x000fe40008011604 */
[----:B------:R-:W-:Y:S02]  /*58e0*/  UIMAD.WIDE.U32 UR8, UR5, UR42, URZ ;  /* 0x0000002a050872a5 */ /* 0x000fe4000f8e00ff */
[----:B------:R-:W-:Y:S02]  /*58f0*/  USEL UR11, UR6, UR4, !UP2 ;  /* 0x00000004060b7287 */ /* 0x000fe4000d000000 */
[----:B------:R-:W-:Y:S02]  /*5900*/  UIADD3 UR8, UPT, UPT, -UR5, URZ, URZ ;  /* 0x000000ff05087290 */ /* 0x000fe4000fffe1ff */
[----:B------:R-:W-:Y:S01]  /*5910*/  UIADD3 UR10, UPT, UPT, -UR11, URZ, URZ ;  /* 0x000000ff0b0a7290 */ /* 0x000fe2000fffe1ff */
[----:B------:R-:W-:Y:S01]  /*5920*/  @!UP0 UMOV UR4, UR9 ;  /* 0x0000000900048c82 */ /* 0x000fe20008000000 */
[----:B------:R-:W-:Y:S02]  /*5930*/  UIADD3 UR9, UPT, UPT, -UR6, URZ, URZ ;  /* 0x000000ff06097290 */ /* 0x000fe4000fffe1ff */
[----:B------:R-:W-:Y:S02]  /*5940*/  @!UP0 USHF.R.U32.HI UR4, URZ, UR43, UR4 ;  /* 0x0000002bff048299 */ /* 0x000fe40008011604 */
[----:B------:R-:W-:Y:S02]  /*5950*/  UIMAD UR10, UR41, UR10, UR6 ;  /* 0x0000000a290a72a4 */ /* 0x000fe4000f8e0206 */
[----:B------:R-:W-:Y:S04]  /*5960*/  @!UP0 USEL UR4, UR5, UR4, !UP2 ;  /* 0x0000000405048287 */ /* 0x000fe8000d000000 */
[----:B------:R-:W-:Y:S02]  /*5970*/  @!UP0 UIMAD UR10, UR7, UR10, UR4 ;  /* 0x0000000a070a82a4 */ /* 0x000fe4000f8e0204 */
[----:B------:R-:W-:Y:S02]  /*5980*/  @!UP0 UIADD3 UR11, UPT, UPT, UR11, -UR4, URZ ;  /* 0x800000040b0b8290 */ /* 0x000fe4000fffe0ff */
[----:B------:R-:W-:Y:S02]  /*5990*/  UIMAD UR7, UR44, UR8, UR38 ;  /* 0x000000082c0772a4 */ /* 0x000fe4000f8e0226 */
[----:B------:R-:W-:Y:S02]  /*59a0*/  @!UP0 UIMAD UR6, UR11, UR41, UR5 ;  /* 0x000000290b0682a4 */ /* 0x000fe4000f8e0205 */
[----:B------:R-:W-:Y:S01]  /*59b0*/  UIMAD UR4, UR54, UR9, UR37 ;  /* 0x00000009360472a4 */ /* 0x000fe2000f8e0225 */
[----:B------:R-:W-:Y:S02]  /*59c0*/  @!UP0 UMOV UR5, UR10 ;  /* 0x0000000a00058c82 */ /* 0x000fe40008000000 */
[----:B------:R-:W-:Y:S02]  /*59d0*/  UIMAD UR38, UR5, UR44, UR7 ;  /* 0x0000002c052672a4 */ /* 0x000fe4000f8e0207 */
[----:B------:R-:W-:Y:S11]  /*59e0*/  UIMAD UR37, UR6, UR54, UR4 ;  /* 0x00000036062572a4 */ /* 0x000ff6000f8e0204 */
[----:B------:R-:W-:Y:S01]  /*59f0*/  @!UPT UIADD3 URZ, UPT, UPT, URZ, URZ, URZ ;  /* 0x000000fffffff290 */ /* 0x000fe2000fffe0ff */
.L_x_97:
[----:B------:R-:W-:Y:S01]  /*5a00*/  UISETP.NE.AND UP0, UPT, UR40, 0x1, UPT ;  /* 0x000000012800788c */ /* 0x000fe2000bf05270 */
[----:B------:R-:W-:Y:S01]  /*5a10*/  ISETP.NE.U32.AND P1, PT, R54, RZ, PT ;  /* 0x000000ff3600720c */ /* 0x000fe20003f25070 */
[----:B------:R-:W-:Y:S03]  /*5a20*/  UISETP.NE.U32.AND UP3, UPT, UR62, URZ, UPT ;  /* 0x000000ff3e00728c */ /* 0x000fe6000bf65070 */
[----:B------:R-:W-:Y:S01]  /*5a30*/  ISETP.NE.AND.EX P1, PT, R55, RZ, PT, P1 ;  /* 0x000000ff3700720c */ /* 0x000fe20003f25310 */
[----:B------:R-:W-:Y:S05]  /*5a40*/  UISETP.NE.AND.EX UP3, UPT, UR63, URZ, UPT, UP3 ;  /* 0x000000ff3f00728c */ /* 0x000fea000bf65330 */
[----:B------:R-:W2:Y:S01]  /*5a50*/  @!UP0 LDCU.128 UR12, c[0x0][0xb10] ;  /* 0x00016200ff0c87ac */ /* 0x000ea20008000c00 */
[----:B------:R-:W4:Y:S01]  /*5a60*/  @!UP0 LDCU UR5, c[0x0][0xb0c] ;  /* 0x00016180ff0587ac */ /* 0x000f220008000800 */
[----:B------:R-:W3:Y:S01]  /*5a70*/  @!UP0 LDCU UR10, c[0x0][0xb20] ;  /* 0x00016400ff0a87ac */ /* 0x000ee20008000800 */
[----:B--2---:R-:W-:Y:S02]  /*5a80*/  UIMAD.WIDE.U32 UR8, UR38, UR12, URZ ;  /* 0x0000000c260872a5 */ /* 0x004fe4000f8e00ff */
[----:B------:R-:W-:Y:S02]  /*5a90*/  UIMAD.WIDE.U32 UR6, UR37, UR15, URZ ;  /* 0x0000000f250672a5 */ /* 0x000fe4000f8e00ff */
[----:B------:R-:W-:Y:S03]  /*5aa0*/  @!UP0 UISETP.NE.AND UP1, UPT, UR14, 0x1, UPT ;  /* 0x000000010e00888c */ /* 0x000fe6000bf25270 */
[----:B------:R-:W-:Y:S01]  /*5ab0*/  @!UP0 UMOV UR4, UR9 ;  /* 0x0000000900048c82 */ /* 0x000fe20008000000 */
[----:B----4-:R-:W-:Y:S02]  /*5ac0*/  @!UP0 UISETP.NE.AND UP2, UPT, UR5, 0x1, UPT ;  /* 0x000000010500888c */ /* 0x010fe4000bf45270 */
[----:B------:R-:W-:Y:S01]  /*5ad0*/  @!UP0 USHF.R.U32.HI UR4, URZ, UR13, UR4 ;  /* 0x0000000dff048299 */ /* 0x000fe20008011604 */
[----:B------:R-:W-:Y:S02]  /*5ae0*/  @!UP0 UMOV UR6, UR7 ;  /* 0x0000000700068c82 */ /* 0x000fe40008000000 */
[----:B---3--:R-:W-:Y:S02]  /*5af0*/  @!UP0 USHF.R.U32.HI UR6, URZ, UR10, UR6 ;  /* 0x0000000aff068299 */ /* 0x008fe40008011606 */
[----:B------:R-:W-:Y:S02]  /*5b00*/  @!UP0 USEL UR7, UR38, UR4, !UP2 ;  /* 0x0000000426078287 */ /* 0x000fe4000d000000 */
[----:B------:R-:W-:Y:S04]  /*5b10*/  @!UP0 USEL UR6, UR37, UR6, !UP1 ;  /* 0x0000000625068287 */ /* 0x000fe8000c800000 */
[----:B------:R-:W-:Y:S02]  /*5b20*/  @!UP0 UIADD3 UR4, UPT, UPT, -UR7, UR6, URZ ;  /* 0x0000000607048290 */ /* 0x000fe4000fffe1ff */
[----:B------:R-:W-:Y:S02]  /*5b30*/  @!UP0 UIADD3 UR6, UPT, UPT, UR7, -UR6, URZ ;  /* 0x8000000607068290 */ /* 0x000fe4000fffe0ff */
[----:B------:R-:W-:Y:S02]  /*5b40*/  @!UP0 UIMAD UR38, UR4, UR5, UR38 ;  /* 0x00000005042682a4 */ /* 0x000fe4000f8e0226 */
[----:B------:R-:W-:Y:S01]  /*5b50*/  @!UP0 UIMAD UR37, UR6, UR14, UR37 ;  /* 0x0000000e062582a4 */ /* 0x000fe2000f8e0225 */
[----:B------:R-:W-:Y:S11]  /*5b60*/  BRA.U !UP3, `(.L_x_98) ;  /* 0x000000010b407547 */ /* 0x000ff6000b800000 */
[----:B------:R-:W-:Y:S01]  /*5b70*/  UISETP.NE.U32.AND UP0, UPT, UR56, URZ, UPT ;  /* 0x000000ff3800728c */ /* 0x000fe2000bf05070 */
[----:B------:R-:W-:Y:S01]  /*5b80*/  HFMA2 R57, -RZ, RZ, 0, 5.9604644775390625e-08 ;  /* 0x00000001ff397431 */ /* 0x000fe200000001ff */
[----:B------:R-:W2:Y:S01]  /*5b90*/  LDCU.64 UR8, c[0x0][0x358] ;  /* 0x00006b00ff0877ac */ /* 0x000ea20008000a00 */
[----:B-1----:R-:W-:Y:S01]  /*5ba0*/  IMAD.MOV.U32 R0, RZ, RZ, 0x1 ;  /* 0x00000001ff007424 */ /* 0x002fe200078e00ff */
[----:B------:R-:W-:Y:S06]  /*5bb0*/  UISETP.NE.AND.EX UP0, UPT, UR57, URZ, UPT, UP0 ;  /* 0x000000ff3900728c */ /* 0x000fec000bf05300 */
[----:B------:R-:W-:Y:S05]  /*5bc0*/  PLOP3.LUT P0, PT, PT, PT, UP0, 0x80, 0x8 ;  /* 0x000000000008781c */ /* 0x000fea0003f0f008 */
[----:B------:R-:W1:Y:S01]  /*5bd0*/  @UP0 LDCU.64 UR4, c[0x0][0x888] ;  /* 0x00011100ff0407ac */ /* 0x000e620008000a00 */
[----:B------:R-:W-:Y:S07]  /*5be0*/  @UP0 UIMAD UR6, UR36, UR62, URZ ;  /* 0x0000003e240602a4 */ /* 0x000fee000f8e02ff */
[----:B------:R-:W-:Y:S01]  /*5bf0*/  @!P0 PRMT R57, R0, 0x7610, R57 ;  /* 0x0000761000398816 */ /* 0x000fe20000000039 */
[----:B-1----:R-:W-:Y:S06]  /*5c00*/  @UP0 UIMAD.WIDE UR4, UR6, 0x4, UR4 ;  /* 0x00000004060408a5 */ /* 0x002fec000f8e0204 */
[----:B------:R-:W-:Y:S02]  /*5c10*/  IMAD.U32 R4, RZ, RZ, UR4 ;  /* 0x00000004ff047e24 */ /* 0x000fe4000f8e00ff */
[----:B------:R-:W-:Y:S05]  /*5c20*/  IMAD.U32 R5, RZ, RZ, UR5 ;  /* 0x00000005ff057e24 */ /* 0x000fea000f8e00ff */
[----:B--2---:R-:W2:Y:S02]  /*5c30*/  @P0 LDG.E R4, desc[UR8][R4.64] ;  /* 0x0000000804040981 */ /* 0x004ea4000c1e1900 */
[----:B--2---:R-:W-:Y:S11]  /*5c40*/  @P0 R2UR UR45, R4 ;  /* 0x00000000042d02ca */ /* 0x004ff600000e0000 */
[----:B------:R-:W-:Y:S03]  /*5c50*/  @!UPT UIADD3 URZ, UPT, UPT, URZ, URZ, URZ ;  /* 0x000000fffffff290 */ /* 0x000fe6000fffe0ff */
[----:B------:R-:W2:Y:S02]  /*5c60*/  @!UP0 LDCU UR45, c[0x0][0x880] ;  /* 0x00011000ff2d87ac */ /* 0x000ea40008000800 */
.L_x_98:
[----:B------:R-:W-:Y:S05]  /*5c70*/  @!P1 BRA `(.L_x_99) ;  /* 0x0000000000249947 */ /* 0x000fea0003800000 */
[----:B------:R-:W-:Y:S01]  /*5c80*/  ISETP.NE.U32.AND P0, PT, R52, RZ, PT ;  /* 0x000000ff3400720c */ /* 0x000fe20003f05070 */
[----:B------:R-:W3:Y:S03]  /*5c90*/  LDCU.64 UR4, c[0x0][0x358] ;  /* 0x00006b00ff0477ac */ /* 0x000ee60008000a00 */
[----:B------:R-:W-:Y:S11]  /*5ca0*/  ISETP.NE.AND.EX P0, PT, R53, RZ, PT, P0 ;  /* 0x000000ff3500720c */ /* 0x000ff60003f05300 */
[----:B------:R-:W-:Y:S02]  /*5cb0*/  @!UPT UIADD3 URZ, UPT, UPT, URZ, URZ, URZ ;  /* 0x000000fffffff290 */ /* 0x000fe4000fffe0ff */
[----:B------:R-:W4:Y:S01]  /*5cc0*/  @P0 LDC.64 R4, c[0x0][0x8a8] ;  /* 0x00022a00ff040b82 */ /* 0x000f220000000a00 */
[----:B-1----:R-:W-:Y:S04]  /*5cd0*/  @P0 IMAD R0, R54, UR36, RZ ;  /* 0x0000002436000c24 */ /* 0x002fe8000f8e02ff */
[----:B----4-:R-:W-:Y:S05]  /*5ce0*/  @P0 IMAD.WIDE R4, R0, 0x4, R4 ;  /* 0x0000000400040825 */ /* 0x010fea00078e0204 */
[----:B---3-5:R3:W5:Y:S02]  /*5cf0*/  @P0 LDG.E R16, desc[UR4][R4.64] ;  /* 0x0000000404100981 */ /* 0x028764000c1e1900 */
[----:B---3--:R-:W4:Y:S02]  /*5d00*/  @!P0 LDC R16, c[0x0][0x8a0] ;  /* 0x00022800ff108b82 */ /* 0x008f240000000800 */
.L_x_99:
[----:B------:R-:W-:Y:S01]  /*5d10*/  R2UR UR4, R60 ;  /* 0x000000003c0472ca */ /* 0x000fe200000e0000 */
[----:B------:R-:W-:Y:S01]  /*5d20*/  UPLOP3.LUT UP1, UPT, UPT, UPT, UPT, 0x40, 0x4 ;  /* 0x000000000004789c */ /* 0x000fe20003f2e870 */
[----:B------:R-:W-:Y:S01]  /*5d30*/  SHF.L.U32 R3, R64, 0x1f, RZ ;  /* 0x0000001f40037819 */ /* 0x000fe200000006ff */
[----:B------:R-:W-:Y:S01]  /*5d40*/  ULEA UR47, UR39, UR46, 0x3 ;  /* 0x0000002e272f7291 */ /* 0x000fe2000f8e18ff */
[----:B------:R-:W-:Y:S01]  /*5d50*/  PLOP3.LUT P3, PT, PT, PT, PT, 0x8, 0x80 ;  /* 0x000000000080781c */ /* 0x000fe20003f6e170 */
[----:B------:R-:W-:Y:S01]  /*5d60*/  VIADD R61, R61, 0x1 ;  /* 0x000000013d3d7836 */ /* 0x000fe20000000000 */
[----:B------:R-:W-:Y:S02]  /*5d70*/  CS2R R22, SRZ ;  /* 0x0000000000167805 */ /* 0x000fe4000001ff00 */
[----:B------:R-:W-:Y:S02]  /*5d80*/  CS2R R18, SRZ ;  /* 0x0000000000127805 */ /* 0x000fe4000001ff00 */
[----:B------:R-:W-:Y:S03]  /*5d90*/  CS2R R40, SRZ ;  /* 0x0000000000287805 */ /* 0x000fe6000001ff00 */
[----:B------:R-:W-:Y:S06]  /*5da0*/  UISETP.NE.AND UP4, UPT, UR4, URZ, UPT ;  /* 0x000000ff0400728c */ /* 0x000fec000bf85270 */
[----:B------:R-:W-:Y:S05]  /*5db0*/  PLOP3.LUT P1, PT, PT, PT, UP4, 0x80, 0x8 ;  /* 0x000000000008781c */ /* 0x000fea0003f2f048 */
[----:B------:R-:W3:Y:S01]  /*5dc0*/  @UP4 LDCU.64 UR4, c[0x0][0x888] ;  /* 0x00011100ff0447ac */ /* 0x000ee20008000a00 */
[----:B------:R-:W-:Y:S07]  /*5dd0*/  @UP4 UPLOP3.LUT UP1, UPT, UPT, UPT, UP3, 0x80, 0x8 ;  /* 0x000000000008489c */ /* 0x000fee0003f2f030 */
[----:B------:R-:W-:Y:S01]  /*5de0*/  @P1 LOP3.LUT P0, RZ, R57, 0xff, RZ, 0xc0, !PT ;  /* 0x000000ff39ff1812 */ /* 0x000fe2000780c0ff */
[----:B--2---:R-:W-:Y:S02]  /*5df0*/  @UP4 UISETP.NE.AND UP2, UPT, UR45, URZ, UPT ;  /* 0x000000ff2d00428c */ /* 0x004fe4000bf45270 */
[----:B---3--:R-:W-:Y:S02]  /*5e00*/  @UP4 UISETP.NE.U32.AND UP0, UPT, UR4, URZ, UPT ;  /* 0x000000ff0400428c */ /* 0x008fe4000bf05070 */
[----:B------:R-:W-:Y:S02]  /*5e10*/  @UP4 USEL UR4, URZ, 0xffffffff, UP2 ;  /* 0xffffffffff044887 */ /* 0x000fe40009000000 */
[----:B------:R-:W-:Y:S04]  /*5e20*/  @UP4 UISETP.NE.AND.EX UP0, UPT, UR5, URZ, UPT, UP0 ;  /* 0x000000ff0500428c */ /* 0x000fe8000bf05300 */
[----:B------:R-:W-:Y:S03]  /*5e30*/  @UP4 USEL UR5, URZ, 0xffffffff, UP0 ;  /* 0xffffffffff054887 */ /* 0x000fe60008000000 */
[----:B------:R-:W-:Y:S01]  /*5e40*/  @P1 VOTEU.ANY UP0, P0 ;  /* 0x0000000000ff1886 */ /* 0x000fe20000000100 */
[----:B------:R-:W-:Y:S04]  /*5e50*/  @UP1 USEL UR4, UR5, UR4, !UP0 ;  /* 0x0000000405041287 */ /* 0x000fe8000c000000 */
[----:B------:R-:W-:Y:S04]  /*5e60*/  @UP4 ULOP3.LUT UR4, UR4, 0x1, URZ, 0xc0, !UPT ;  /* 0x0000000104044892 */ /* 0x000fe8000f8ec0ff */
[----:B------:R-:W-:Y:S06]  /*5e70*/  UISETP.NE.U32.OR UP0, UPT, UR4, 0x1, !UP4 ;  /* 0x000000010400788c */ /* 0x000fec000e705470 */
[----:B------:R-:W-:Y:S11]  /*5e80*/  PLOP3.LUT P0, PT, PT, PT, UP0, 0x80, 0x8 ;  /* 0x000000000008781c */ /* 0x000ff60003f0f008 */
[----:B------:R-:W-:Y:S02]  /*5e90*/  @!UPT UIADD3 URZ, UPT, UPT, URZ, URZ, URZ ;  /* 0x000000fffffff290 */ /* 0x000fe4000fffe0ff */
[----:B-1----:R-:W-:Y:S04]  /*5ea0*/  @P0 SHF.L.U32 R0, R62, 0x1f, RZ ;  /* 0x0000001f3e000819 */ /* 0x002fe800000006ff */
[----:B------:R-:W1:Y:S01]  /*5eb0*/  @P0 SYNCS.PHASECHK.TRANS64.TRYWAIT P2, [UR46+0xf0], R0 ;  /* 0x0000f000ff0005a7 */ /* 0x000e62000804112e */
[----:B------:R2:W3:Y:S01]  /*5ec0*/  SYNCS.PHASECHK.TRANS64.TRYWAIT P1, [UR47+0x130], R3 ;  /* 0x00013003ff0075a7 */ /* 0x0004e2000802112f */
[----:B-1----:R-:W-:Y:S01]  /*5ed0*/  @P0 PLOP3.LUT P3, PT, P2, PT, PT, 0x8, 0x80 ;  /* 0x000000000080081c */ /* 0x002fe2000176e170 */
[----:B------:R-:W-:Y:S01]  /*5ee0*/  @!UPT UIADD3 URZ, UPT, UPT, URZ, URZ, URZ ;  /* 0x000000fffffff290 */ /* 0x000fe2000fffe0ff */
[----:B--23--:R-:W-:Y:S11]  /*5ef0*/  BRA.U !UP0, `(.L_x_100) ;  /* 0x0000000108847547 */ /* 0x00cff6000b800000 */
[----:B------:R-:W-:Y:S01]  /*5f00*/  LOP3.LUT P0, RZ, R57, 0xff, RZ, 0xc0, !PT ;  /* 0x000000ff39ff7812 */ /* 0x000fe2000780c0ff */
[----:B------:R-:W-:Y:S01]  /*5f10*/  @!UPT UIADD3 URZ, UPT, UPT, URZ, URZ, URZ ;  /* 0x000000fffffff290 */ /* 0x000fe2000fffe0ff */
[----:B------:R-:W-:Y:S11]  /*5f20*/  @!P3 BRA `(.L_x_101) ;  /* 0x00000000000cb947 */ /* 0x000ff60003800000 */
[----:B------:R-:W-:Y:S04]  /*5f30*/  SHF.L.U32 R5, R62, 0x1f, RZ ;  /* 0x0000001f3e057819 */ /* 0x000fe800000006ff */
[----:B------:R-:W1:Y:S02]  /*5f40*/  SYNCS.PHASECHK.TRANS64.TRYWAIT P2, [UR46+0xf0], R5 ;  /* 0x0000f005ff0075a7 */ /* 0x000e64000804112e */
[----:B-1----:R-:W-:Y:S05]  /*5f50*/  @!P2 BRA `(.L_x_102) ;  /* 0x0000001c0024a947 */ /* 0x002fea0003800000 */
.L_x_101:
[----:B------:R-:W-:Y:S01]  /*5f60*/  UISETP.NE.U32.AND UP0, UPT, UR56, URZ, UPT ;  /* 0x000000ff3800728c */ /* 0x000fe2000bf05070 */
[----:B------:R-:W-:Y:S01]  /*5f70*/  CS2R R40, SRZ ;  /* 0x0000000000287805 */ /* 0x000fe2000001ff00 */
[----:B------:R-:W-:Y:S01]  /*5f80*/  UISETP.NE.AND UP1, UPT, UR45, URZ, UPT ;  /* 0x000000ff2d00728c */ /* 0x000fe2000bf25270 */
[----:B------:R-:W-:Y:S01]  /*5f90*/  CS2R R18, SRZ ;  /* 0x0000000000127805 */ /* 0x000fe2000001ff00 */
[----:B------:R-:W-:Y:S01]  /*5fa0*/  UISETP.NE.AND.EX UP0, UPT, UR57, URZ, UPT, UP0 ;  /* 0x000000ff3900728c */ /* 0x000fe2000bf05300 */
[----:B------:R-:W-:Y:S01]  /*5fb0*/  CS2R R22, SRZ ;  /* 0x0000000000167805 */ /* 0x000fe2000001ff00 */
[----:B------:R-:W-:Y:S01]  /*5fc0*/  USEL UR4, URZ, 0xffffffff, UP1 ;  /* 0xffffffffff047887 */ /* 0x000fe20008800000 */
[----:B------:R-:W-:Y:S01]  /*5fd0*/  LOP3.LUT R62, R62, 0x1, RZ, 0x3c, !PT ;  /* 0x000000013e3e7812 */ /* 0x000fe200078e3cff */
[----:B------:R-:W-:Y:S03]  /*5fe0*/  USEL UR5, URZ, 0xffffffff, UP0 ;  /* 0xffffffffff057887 */ /* 0x000fe60008000000 */
[----:B------:R-:W-:Y:S01]  /*5ff0*/  VOTEU.ANY UP0, P0 ;  /* 0x0000000000ff7886 */ /* 0x000fe20000000100 */
[----:B------:R-:W-:Y:S04]  /*6000*/  @UP3 USEL UR4, UR5, UR4, !UP0 ;  /* 0x0000000405043287 */ /* 0x000fe8000c000000 */
[----:B------:R-:W-:Y:S04]  /*6010*/  ULOP3.LUT UR4, UR4, 0x1, URZ, 0xc0, !UPT ;  /* 0x0000000104047892 */ /* 0x000fe8000f8ec0ff */
[----:B------:R-:W-:Y:S02]  /*6020*/  UISETP.NE.U32.AND UP0, UPT, UR4, 0x1, UPT ;  /* 0x000000010400788c */ /* 0x000fe4000bf05070 */
[----:B------:R-:W-:Y:S04]  /*6030*/  UIADD3 UR4, UPT, UPT, UR46, 0xf8, URZ ;  /* 0x000000f82e047890 */ /* 0x000fe8000fffe0ff */
[----:B------:R-:W-:Y:S01]  /*6040*/  PLOP3.LUT P0, PT, PT, PT, UP0, 0x80, 0x8 ;  /* 0x000000000008781c */ /* 0x000fe20003f0f008 */
[----:B------:R-:W-:Y:S11]  /*6050*/  UPRMT UR4, UR51, 0x654, UR4 ;  /* 0x0000065433047896 */ /* 0x000ff60008000004 */
[----:B------:R-:W-:Y:S01]  /*6060*/  @!UPT UIADD3 URZ, UPT, UPT, URZ, URZ, URZ ;  /* 0x000000fffffff290 */ /* 0x000fe2000fffe0ff */
[----:B------:R2:W3:Y:S04]  /*6070*/  @P0 LDS.64 R40, [R56+UR46+0x200] ;  /* 0x0002002e38280984 */ /* 0x0004e80008000a00 */
[----:B------:R2:W1:Y:S04]  /*6080*/  @P0 LDS.64 R18, [R56+UR46+0x600] ;  /* 0x0006002e38120984 */ /* 0x0004680008000a00 */
[----:B------:R2:W1:Y:S01]  /*6090*/  @P0 LDS.64 R22, [R56+UR46+0xa00] ;  /* 0x000a002e38160984 */ /* 0x0004620008000a00 */
[----:B------:R-:W-:Y:S01]  /*60a0*/  @!PT LDS RZ, [RZ] ;  /* 0x00000000fffff984 */ /* 0x000fe20000000800 */
[----:B------:R-:W-:Y:S01]  /*60b0*/  @!PT LDS RZ, [RZ] ;  /* 0x00000000fffff984 */ /* 0x000fe20000000800 */
[----:B------:R-:W-:Y:S01]  /*60c0*/  @!PT LDS RZ, [RZ] ;  /* 0x00000000fffff984 */ /* 0x000fe20000000800 */
[----:B------:R-:W-:Y:S01]  /*60d0*/  @!PT LDS RZ, [RZ] ;  /* 0x00000000fffff984 */ /* 0x000fe20000000800 */
[----:B------:R4:W-:Y:S06]  /*60e0*/  MEMBAR.ALL.CTA ;  /* 0x0000000000007992 */ /* 0x0009ec0000008000 */
[----:B----4-:R-:W4:Y:S02]  /*60f0*/  FENCE.VIEW.ASYNC.S ;  /* 0x00000000000073c6 */ /* 0x010f240000000000 */
[----:B----4-:R-:W-:Y:S01]  /*6100*/  SYNCS.ARRIVE.TRANS64.RED.A1T0 RZ, [UR4], RZ ;  /* 0x000000ffffff79a7 */ /* 0x010fe20008100404 */
.L_x_100:
[----:B------:R-:W-:Y:S05]  /*6110*/  @P1 BRA `(.L_x_103) ;  /* 0x0000000000081947 */ /* 0x000fea0003800000 */
[----:B------:R-:W4:Y:S02]  /*6120*/  SYNCS.PHASECHK.TRANS64.TRYWAIT P0, [UR47+0x130], R3 ;  /* 0x00013003ff0075a7 */ /* 0x000f24000800112f */
[----:B----4-:R-:W-:Y:S05]  /*6130*/  @!P0 BRA `(.L_x_104) ;  /* 0x0000001800c48947 */ /* 0x010fea0003800000 */
.L_x_103:
[----:B------:R-:W-:Y:S04]  /*6140*/  ULEA.HI UR4, UR39, UR39, URZ, 0x1 ;  /* 0x0000002727047291 */ /* 0x000fe8000f8f08ff */
[----:B------:R-:W-:Y:S02]  /*6150*/  USHF.R.U32.HI UR5, URZ, 0x1, UR4 ;  /* 0x00000001ff057899 */ /* 0x000fe40008011604 */
[----:B------:R-:W-:Y:S04]  /*6160*/  ULOP3.LUT UR4, UR4, 0xffe, URZ, 0xc0, !UPT ;  /* 0x00000ffe04047892 */ /* 0x000fe8000f8ec0ff */
[----:B------:R-:W-:Y:S01]  /*6170*/  UIADD3 UR4, UPT, UPT, -UR4, UR39, URZ ;  /* 0x0000002704047290 */ /* 0x000fe2000fffe1ff */
[----:B-1----:R-:W-:Y:S04]  /*6180*/  IMAD.U32 R3, RZ, RZ, UR5 ;  /* 0x00000005ff037e24 */ /* 0x002fe8000f8e00ff */
[----:B------:R-:W-:Y:S01]  /*6190*/  IMAD R0, R3, 0x30, R2 ;  /* 0x0000003003007824 */ /* 0x000fe200078e0202 */
[----:B------:R-:W-:Y:S05]  /*61a0*/  MOV R17, UR4 ;  /* 0x0000000400117c02 */ /* 0x000fea0008000f00 */
[----:B------:R-:W-:Y:S05]  /*61b0*/  IMAD R17, R17, 0x100000, R0 ;  /* 0x0010000011117824 */ /* 0x000fea00078e0200 */
[----:B------:R-:W-:Y:S04]  /*61c0*/  SHF.R.U32.HI R5, RZ, 0x15, R17 ;  /* 0x00000015ff057819 */ /* 0x000fe80000011611 */
[----:B------:R-:W-:Y:S11]  /*61d0*/  LOP3.LUT P0, RZ, R5, 0x3, R58, 0x48, !PT ;  /* 0x0000000305ff7812 */ /* 0x000ff6000780483a */
[----:B------:R-:W-:Y:S02]  /*61e0*/  @!UPT UIADD3 URZ, UPT, UPT, URZ, URZ, URZ ;  /* 0x000000fffffff290 */ /* 0x000fe4000fffe0ff */
[----:B------:R-:W-:Y:S05]  /*61f0*/  @!P0 BRA `(.L_x_105) ;  /* 0x0000000000408947 */ /* 0x000fea0003800000 */
[----:B------:R-:W1:Y:S01]  /*6200*/  LDCU.64 UR8, c[0x4][0x68] ;  /* 0x01000d00ff0877ac */ /* 0x000e620008000a00 */
[----:B------:R-:W-:Y:S01]  /*6210*/  MOV R15, 0x0 ;  /* 0x00000000000f7802 */ /* 0x000fe20000000f00 */
[----:B------:R-:W-:Y:S02]  /*6220*/  HFMA2 R12, -RZ, RZ, 0, 5.9604644775390625e-08 ;  /* 0x00000001ff0c7431 */ /* 0x000fe400000001ff */
[----:B------:R-:W-:Y:S02]  /*6230*/  IMAD.MOV.U32 R8, RZ, RZ, 0x192 ;  /* 0x00000192ff087424 */ /* 0x000fe400078e00ff */
[----:B------:R-:W-:Y:S01]  /*6240*/  IMAD.MOV.U32 R13, RZ, RZ, RZ ;  /* 0x000000ffff0d7224 */ /* 0x000fe200078e00ff */
[----:B------:R-:W2:Y:S01]  /*6250*/  LDCU.64 UR6, c[0x4][0x70] ;  /* 0x01000e00ff0677ac */ /* 0x000ea20008000a00 */
[----:B------:R-:W3:Y:S01]  /*6260*/  LDC.64 R14, c[0x4][R15] ;  /* 0x010000000f0e7b82 */ /* 0x000ee20000000a00 */
[----:B------:R-:W4:Y:S01]  /*6270*/  LDCU.64 UR4, c[0x4][0x8] ;  /* 0x01000100ff0477ac */ /* 0x000f220008000a00 */
[----:B-1----:R-:W-:Y:S01]  /*6280*/  MOV R5, UR9 ;  /* 0x0000000900057c02 */ /* 0x002fe20008000f00 */
[----:B------:R-:W-:Y:S01]  /*6290*/  IMAD.U32 R4, RZ, RZ, UR8 ;  /* 0x00000008ff047e24 */ /* 0x000fe2000f8e00ff */
[----:B--2---:R-:W-:Y:S01]  /*62a0*/  MOV R7, UR7 ;  /* 0x0000000700077c02 */ /* 0x004fe20008000f00 */
[----:B------:R-:W-:Y:S01]  /*62b0*/  IMAD.U32 R6, RZ, RZ, UR6 ;  /* 0x00000006ff067e24 */ /* 0x000fe2000f8e00ff */
[----:B----4-:R-:W-:Y:S01]  /*62c0*/  MOV R11, UR5 ;  /* 0x00000005000b7c02 */ /* 0x010fe20008000f00 */
[----:B------:R-:W-:Y:S02]  /*62d0*/  IMAD.U32 R10, RZ, RZ, UR4 ;  /* 0x00000004ff0a7e24 */ /* 0x000fe4000f8e00ff */
[----:B------:R-:W-:Y:S07]  /*62e0*/  LEPC R20, `(.L_x_105) ;  /* 0x000000001014794e */ /* 0x000fee0000000000 */
[----:B---3-5:R-:W-:Y:S05]  /*62f0*/  CALL.ABS.NOINC R14 ;  /* 0x000000000e007343 */ /* 0x028fea0003c00000 */
.L_x_105:
[----:B------:R-:W-:Y:S05]  /*6300*/  WARPSYNC.ALL ;  /* 0x0000000000007948 */ /* 0x000fea0003800000 */
[C---:B------:R-:W-:Y:S01]  /*6310*/  R2UR UR4, R17.reuse ;  /* 0x00000000110472ca */ /* 0x040fe200000e0000 */
[----:B------:R-:W-:Y:S05]  /*6320*/  VIADD R3, R17, 0x10 ;  /* 0x0000001011037836 */ /* 0x000fea0000000000 */
[----:B------:R-:W-:Y:S04]  /*6330*/  SHF.R.U32.HI R3, RZ, 0x15, R3 ;  /* 0x00000015ff037819 */ /* 0x000fe80000011603 */
[----:B------:R-:W-:Y:S03]  /*6340*/  LOP3.LUT P0, RZ, R3, 0x3, R58, 0x48, !PT ;  /* 0x0000000303ff7812 */ /* 0x000fe6000780483a */
[----:B------:R-:W1:Y:S01]  /*6350*/  LDTM.16dp32bit_t0_t15.x8 R32, tmem[UR4] ;  /* 0x00000004002079ee */ /* 0x000e620008980000 */
[----:B------:R-:W1:Y:S09]  /*6360*/  LDTM.16dp32bit_t16_t31.x8 R32, tmem[UR4+0x8] ;  /* 0x00000804002079ee */ /* 0x000e7200089a0000 */
[----:B-1----:R-:W-:Y:S05]  /*6370*/  @!P0 BRA `(.L_x_106) ;  /* 0x0000000000408947 */ /* 0x002fea0003800000 */
        /* <DEDUP_REMOVED lines=16> */
.L_x_106:
[----:B------:R-:W-:Y:S05]  /*6480*/  WARPSYNC.ALL ;  /* 0x0000000000007948 */ /* 0x000fea0003800000 */
[C---:B------:R-:W-:Y:S01]  /*6490*/  R2UR UR4, R17.reuse ;  /* 0x00000000110472ca */ /* 0x040fe200000e0000 */
[----:B------:R-:W-:Y:S05]  /*64a0*/  VIADD R3, R17, 0x20 ;  /* 0x0000002011037836 */ /* 0x000fea0000000000 */
[----:B------:R-:W-:Y:S04]  /*64b0*/  SHF.R.U32.HI R3, RZ, 0x15, R3 ;  /* 0x00000015ff037819 */ /* 0x000fe80000011603 */
[----:B------:R-:W-:Y:S03]  /*64c0*/  LOP3.LUT P0, RZ, R3, 0x3, R58, 0x48, !PT ;  /* 0x0000000303ff7812 */ /* 0x000fe6000780483a */
[----:B------:R-:W1:Y:S01]  /*64d0*/  LDTM.16dp32bit_t0_t15.x8 R24, tmem[UR4+0x10] ;  /* 0x00001004001879ee */ /* 0x000e620008980000 */
        /* <DEDUP_REMOVED lines=18> */
.L_x_107:
[----:B------:R-:W-:Y:S01]  /*6600*/  ISETP.NE.AND P0, PT, R65, RZ, PT ;  /* 0x000000ff4100720c */ /* 0x000fe20003f05270 */
[----:B------:R-:W-:Y:S05]  /*6610*/  WARPSYNC.ALL ;  /* 0x0000000000007948 */ /* 0x000fea0003800000 */
[C---:B----45:R-:W-:Y:S01]  /*6620*/  IMAD R32, R16.reuse, R32, RZ ;  /* 0x0000002010207224 */ /* 0x070fe200078e02ff */
[----:B------:R-:W-:Y:S01]  /*6630*/  R2UR UR4, R17 ;  /* 0x00000000110472ca */ /* 0x000fe200000e0000 */
[----:B------:R-:W-:Y:S01]  /*6640*/  IMAD R33, R16, R33, RZ ;  /* 0x0000002110217224 */ /* 0x000fe200078e02ff */
[----:B---3--:R-:W-:Y:S01]  /*6650*/  SHF.L.U32 R0, R40, 0x10, RZ ;  /* 0x0000001028007819 */ /* 0x008fe200000006ff */
[----:B------:R-:W-:Y:S01]  /*6660*/  IMAD R36, R16, R36, RZ ;  /* 0x0000002410247224 */ /* 0x000fe200078e02ff */
[----:B------:R-:W-:Y:S01]  /*6670*/  PRMT R3, R40, 0x8880, RZ ;  /* 0x0000888028037816 */ /* 0x000fe200000000ff */
[----:B------:R-:W-:Y:S01]  /*6680*/  IMAD R37, R16, R37, RZ ;  /* 0x0000002510257224 */ /* 0x000fe200078e02ff */
[----:B------:R-:W-:Y:S01]  /*6690*/  SHF.L.U32 R13, R40, 0x8, RZ ;  /* 0x00000008280d7819 */ /* 0x000fe200000006ff */
[C---:B------:R-:W-:Y:S01]  /*66a0*/  IMAD R39, R16.reuse, R39, RZ ;  /* 0x0000002710277224 */ /* 0x040fe200078e02ff */
[----:B------:R-:W-:Y:S01]  /*66b0*/  SHF.R.S32.HI R0, RZ, 0x18, R0 ;  /* 0x00000018ff007819 */ /* 0x000fe20000011400 */
[----:B------:R-:W-:Y:S01]  /*66c0*/  IMAD R32, R3, UR45, R32 ;  /* 0x0000002d03207c24 */ /* 0x000fe2000f8e0220 */
[C---:B------:R-:W-:Y:S01]  /*66d0*/  PRMT R50, R41.reuse, 0x8880, RZ ;  /* 0x0000888029327816 */ /* 0x040fe200000000ff */
[C---:B------:R-:W-:Y:S01]  /*66e0*/  IMAD R24, R16.reuse, R24, RZ ;  /* 0x0000001810187224 */ /* 0x040fe200078e02ff */
[----:B------:R-:W-:Y:S01]  /*66f0*/  SHF.R.S32.HI R13, RZ, 0x18, R13 ;  /* 0x00000018ff0d7819 */ /* 0x000fe2000001140d */
[C---:B------:R-:W-:Y:S01]  /*6700*/  IMAD R34, R16.reuse, R34, RZ ;  /* 0x0000002210227224 */ /* 0x040fe200078e02ff */
[----:B------:R-:W-:Y:S01]  /*6710*/  SHF.R.S32.HI R12, RZ, 0x18, R40 ;  /* 0x00000018ff0c7819 */ /* 0x000fe20000011428 */
[----:B------:R-:W-:Y:S01]  /*6720*/  LDTM.16dp32bit_t0_t15.x8 R4, tmem[UR4+0x20] ;  /* 0x00002004000479ee */ /* 0x000fe20008980000 */
[----:B------:R-:W1:Y:S01]  /*6730*/  LDTM.16dp32bit_t16_t31.x8 R4, tmem[UR4+0x28] ;  /* 0x00002804000479ee */ /* 0x000e6200089a0000 */
[C---:B------:R-:W-:Y:S01]  /*6740*/  SHF.L.U32 R49, R41.reuse, 0x10, RZ ;  /* 0x0000001029317819 */ /* 0x040fe200000006ff */
[----:B------:R-:W-:Y:S01]  /*6750*/  IMAD R35, R16, R35, RZ ;  /* 0x0000002310237224 */ /* 0x000fe200078e02ff */
[----:B------:R-:W-:Y:S01]  /*6760*/  SHF.L.U32 R48, R41, 0x8, RZ ;  /* 0x0000000829307819 */ /* 0x000fe200000006ff */
[----:B------:R-:W-:Y:S01]  /*6770*/  IMAD R33, R0, UR45, R33 ;  /* 0x0000002d00217c24 */ /* 0x000fe2000f8e0221 */
[----:B------:R-:W-:Y:S01]  /*6780*/  SHF.R.S32.HI R0, RZ, 0x18, R49 ;  /* 0x00000018ff007819 */ /* 0x000fe20000011431 */
[----:B------:R-:W-:Y:S01]  /*6790*/  IMAD R34, R13, UR45, R34 ;  /* 0x0000002d0d227c24 */ /* 0x000fe2000f8e0222 */
[----:B------:R-:W-:Y:S01]  /*67a0*/  PRMT R51, R18, 0x8880, RZ ;  /* 0x0000888012337816 */ /* 0x000fe200000000ff */
[----:B------:R-:W-:Y:S01]  /*67b0*/  IMAD.MOV.U32 R3, RZ, RZ, R50 ;  /* 0x000000ffff037224 */ /* 0x000fe200078e0032 */
[----:B------:R-:W-:Y:S01]  /*67c0*/  SHF.R.S32.HI R13, RZ, 0x18, R48 ;  /* 0x00000018ff0d7819 */ /* 0x000fe20000011430 */
[----:B------:R-:W-:Y:S01]  /*67d0*/  IMAD R35, R12, UR45, R35 ;  /* 0x0000002d0c237c24 */ /* 0x000fe2000f8e0223 */
[----:B------:R-:W-:Y:S01]  /*67e0*/  SHF.R.S32.HI R14, RZ, 0x18, R41 ;  /* 0x00000018ff0e7819 */ /* 0x000fe20000011429 */
[----:B------:R-:W-:Y:S01]  /*67f0*/  IMAD R38, R16, R38, RZ ;  /* 0x0000002610267224 */ /* 0x000fe200078e02ff */
[C---:B------:R-:W-:Y:S01]  /*6800*/  SHF.L.U32 R45, R18.reuse, 0x8, RZ ;  /* 0x00000008122d7819 */ /* 0x040fe200000006ff */
[----:B------:R-:W-:Y:S01]  /*6810*/  IMAD R36, R3, UR45, R36 ;  /* 0x0000002d03247c24 */ /* 0x000fe2000f8e0224 */
[----:B------:R-:W-:Y:S01]  /*6820*/  MOV R3, R51 ;  /* 0x0000003300037202 */ /* 0x000fe20000000f00 */
[----:B------:R-:W-:Y:S01]  /*6830*/  IMAD.U32 R47, R18, 0x10000, RZ ;  /* 0x00010000122f7824 */ /* 0x000fe200078e00ff */
[----:B------:R-:W-:Y:S01]  /*6840*/  PRMT R43, R19, 0x8880, RZ ;  /* 0x00008880132b7816 */ /* 0x000fe200000000ff */
[----:B------:R-:W-:Y:S01]  /*6850*/  IMAD R37, R0, UR45, R37 ;  /* 0x0000002d00257c24 */ /* 0x000fe2000f8e0225 */
[----:B------:R-:W-:Y:S01]  /*6860*/  SHF.R.S32.HI R18, RZ, 0x18, R18 ;  /* 0x00000018ff127819 */ /* 0x000fe20000011412 */
[----:B------:R-:W-:Y:S01]  /*6870*/  IMAD R38, R13, UR45, R38 ;  /* 0x0000002d0d267c24 */ /* 0x000fe2000f8e0226 */
[----:B------:R-:W-:Y:S01]  /*6880*/  SHF.R.S32.HI R0, RZ, 0x18, R47 ;  /* 0x00000018ff007819 */ /* 0x000fe2000001142f */
[----:B------:R-:W-:Y:S01]  /*6890*/  IMAD R39, R14, UR45, R39 ;  /* 0x0000002d0e277c24 */ /* 0x000fe2000f8e0227 */
[C---:B------:R-:W-:Y:S01]  /*68a0*/  SHF.L.U32 R42, R19.reuse, 0x10, RZ ;  /* 0x00000010132a7819 */ /* 0x040fe200000006ff */
[C---:B------:R-:W-:Y:S01]  /*68b0*/  IMAD R25, R16.reuse, R25, RZ ;  /* 0x0000001910197224 */ /* 0x040fe200078e02ff */
[----:B------:R-:W-:Y:S01]  /*68c0*/  SHF.L.U32 R40, R19, 0x8, RZ ;  /* 0x0000000813287819 */ /* 0x000fe200000006ff */
[----:B------:R-:W-:Y:S01]  /*68d0*/  IMAD R24, R3, UR45, R24 ;  /* 0x0000002d03187c24 */ /* 0x000fe2000f8e0218 */
[----:B------:R-:W-:Y:S01]  /*68e0*/  SHF.R.S32.HI R3, RZ, 0x18, R45 ;  /* 0x00000018ff037819 */ /* 0x000fe2000001142d */
[C---:B------:R-:W-:Y:S01]  /*68f0*/  IMAD R26, R16.reuse, R26, RZ ;  /* 0x0000001a101a7224 */ /* 0x040fe200078e02ff */
[----:B------:R-:W-:Y:S01]  /*6900*/  MOV R13, R43 ;  /* 0x0000002b000d7202 */ /* 0x000fe20000000f00 */
[----:B------:R-:W-:Y:S01]  /*6910*/  IMAD R27, R16, R27, RZ ;  /* 0x0000001b101b7224 */ /* 0x000fe200078e02ff */
[----:B------:R-:W-:Y:S01]  /*6920*/  PRMT R46, R22, 0x8880, RZ ;  /* 0x00008880162e7816 */ /* 0x000fe200000000ff */
[----:B------:R-:W-:Y:S01]  /*6930*/  IMAD R25, R0, UR45, R25 ;  /* 0x0000002d00197c24 */ /* 0x000fe2000f8e0219 */
[----:B------:R-:W-:Y:S01]  /*6940*/  SHF.R.S32.HI R0, RZ, 0x18, R42 ;  /* 0x00000018ff007819 */ /* 0x000fe2000001142a */
[C---:B------:R-:W-:Y:S01]  /*6950*/  IMAD R28, R16.reuse, R28, RZ ;  /* 0x0000001c101c7224 */ /* 0x040fe200078e02ff */
[----:B------:R-:W-:Y:S01]  /*6960*/  SHF.R.S32.HI R20, RZ, 0x18, R19 ;  /* 0x00000018ff147819 */ /* 0x000fe20000011413 */
[----:B------:R-:W-:Y:S01]  /*6970*/  IMAD R26, R3, UR45, R26 ;  /* 0x0000002d031a7c24 */ /* 0x000fe2000f8e021a */
[----:B------:R-:W-:Y:S01]  /*6980*/  SHF.R.S32.HI R3, RZ, 0x18, R40 ;  /* 0x00000018ff037819 */ /* 0x000fe20000011428 */
[----:B------:R-:W-:Y:S01]  /*6990*/  IMAD R29, R16, R29, RZ ;  /* 0x0000001d101d7224 */ /* 0x000fe200078e02ff */
[----:B------:R-:W-:Y:S01]  /*69a0*/  SHF.L.U32 R41, R22, 0x8, RZ ;  /* 0x0000000816297819 */ /* 0x000fe200000006ff */
[----:B------:R-:W-:Y:S01]  /*69b0*/  IMAD R27, R18, UR45, R27 ;  /* 0x0000002d121b7c24 */ /* 0x000fe2000f8e021b */
[C---:B------:R-:W-:Y:S01]  /*69c0*/  PRMT R21, R23.reuse, 0x8880, RZ ;  /* 0x0000888017157816 */ /* 0x040fe200000000ff */
[----:B------:R-:W-:Y:S01]  /*69d0*/  IMAD R30, R16, R30, RZ ;  /* 0x0000001e101e7224 */ /* 0x000fe200078e02ff */
[----:B------:R-:W-:Y:S01]  /*69e0*/  SHF.R.S32.HI R12, RZ, 0x18, R22 ;  /* 0x00000018ff0c7819 */ /* 0x000fe20000011416 */
[----:B------:R-:W-:Y:S01]  /*69f0*/  IMAD.U32 R44, R22, 0x10000, RZ ;  /* 0x00010000162c7824 */ /* 0x000fe200078e00ff */
[----:B------:R-:W-:Y:S01]  /*6a00*/  SHF.L.U32 R19, R23, 0x10, RZ ;  /* 0x0000001017137819 */ /* 0x000fe200000006ff */
[----:B------:R-:W-:Y:S01]  /*6a10*/  IMAD R28, R13, UR45, R28 ;  /* 0x0000002d0d1c7c24 */ /* 0x000fe2000f8e021c */
[----:B------:R-:W-:Y:S01]  /*6a20*/  MOV R13, R46 ;  /* 0x0000002e000d7202 */ /* 0x000fe20000000f00 */
[----:B------:R-:W-:Y:S01]  /*6a30*/  IMAD R31, R16, R31, RZ ;  /* 0x0000001f101f7224 */ /* 0x000fe200078e02ff */
[----:B------:R-:W-:Y:S01]  /*6a40*/  SHF.L.U32 R15, R23, 0x8, RZ ;  /* 0x00000008170f7819 */ /* 0x000fe200000006ff */
[----:B------:R-:W-:Y:S01]  /*6a50*/  IMAD R29, R0, UR45, R29 ;  /* 0x0000002d001d7c24 */ /* 0x000fe2000f8e021d */
[----:B------:R-:W-:Y:S01]  /*6a60*/  SHF.R.S32.HI R0, RZ, 0x18, R44 ;  /* 0x00000018ff007819 */ /* 0x000fe2000001142c */
[C---:B-1----:R-:W-:Y:S01]  /*6a70*/  IMAD R4, R16.reuse, R4, RZ ;  /* 0x0000000410047224 */ /* 0x042fe200078e02ff */
[----:B------:R-:W-:Y:S01]  /*6a80*/  SHF.R.S32.HI R22, RZ, 0x18, R23 ;  /* 0x00000018ff167819 */ /* 0x000fe20000011417 */
[----:B------:R-:W-:Y:S01]  /*6a90*/  IMAD R30, R3, UR45, R30 ;  /* 0x0000002d031e7c24 */ /* 0x000fe2000f8e021e */
[----:B------:R-:W-:Y:S01]  /*6aa0*/  SHF.R.S32.HI R3, RZ, 0x18, R41 ;  /* 0x00000018ff037819 */ /* 0x000fe20000011429 */
[----:B------:R-:W-:Y:S01]  /*6ab0*/  IMAD R5, R16, R5, RZ ;  /* 0x0000000510057224 */ /* 0x000fe200078e02ff */
[----:B------:R-:W-:Y:S01]  /*6ac0*/  UIADD3 UR4, UPT, UPT, UR47, 0x150, URZ ;  /* 0x000001502f047890 */ /* 0x000fe2000fffe0ff */
[----:B------:R-:W-:Y:S01]  /*6ad0*/  IMAD R31, R20, UR45, R31 ;  /* 0x0000002d141f7c24 */ /* 0x000fe2000f8e021f */
[----:B------:R-:W-:Y:S01]  /*6ae0*/  I2IP.S8.S32.SAT R66, R35, R34, RZ ;  /* 0x0000002223427239 */ /* 0x000fe200000014ff */
[----:B------:R-:W-:Y:S01]  /*6af0*/  IMAD R4, R13, UR45, R4 ;  /* 0x0000002d0d047c24 */ /* 0x000fe2000f8e0204 */
[----:B------:R-:W-:Y:S01]  /*6b00*/  MOV R13, R21 ;  /* 0x00000015000d7202 */ /* 0x000fe20000000f00 */
[----:B------:R-:W-:Y:S01]  /*6b10*/  IMAD R6, R16, R6, RZ ;  /* 0x0000000610067224 */ /* 0x000fe200078e02ff */
[----:B------:R-:W-:Y:S01]  /*6b20*/  UPRMT UR4, UR51, 0x654, UR4 ;  /* 0x0000065433047896 */ /* 0x000fe20008000004 */
[----:B------:R-:W-:Y:S01]  /*6b30*/  IMAD R5, R0, UR45, R5 ;  /* 0x0000002d00057c24 */ /* 0x000fe2000f8e0205 */
[----:B------:R-:W-:Y:S01]  /*6b40*/  SHF.R.S32.HI R0, RZ, 0x18, R19 ;  /* 0x00000018ff007819 */ /* 0x000fe20000011413 */
[C---:B------:R-:W-:Y:S01]  /*6b50*/  IMAD R7, R16.reuse, R7, RZ ;  /* 0x0000000710077224 */ /* 0x040fe200078e02ff */
[----:B------:R-:W-:Y:S01]  /*6b60*/  I2IP.S8.S32.SAT R67, R39, R38, RZ ;  /* 0x0000002627437239 */ /* 0x000fe200000014ff */
[C---:B------:R-:W-:Y:S01]  /*6b70*/  IMAD R8, R16.reuse, R8, RZ ;  /* 0x0000000810087224 */ /* 0x040fe200078e02ff */
[----:B------:R-:W-:Y:S01]  /*6b80*/  I2IP.S8.S32.SAT R68, R27, R26, RZ ;  /* 0x0000001a1b447239 */ /* 0x000fe200000014ff */
[----:B------:R-:W-:Y:S01]  /*6b90*/  IMAD R6, R3, UR45, R6 ;  /* 0x0000002d03067c24 */ /* 0x000fe2000f8e0206 */
[----:B------:R-:W-:Y:S01]  /*6ba0*/  SHF.R.S32.HI R3, RZ, 0x18, R15 ;  /* 0x00000018ff037819 */ /* 0x000fe2000001140f */
[----:B------:R-:W-:Y:S01]  /*6bb0*/  IMAD R9, R16, R9, RZ ;  /* 0x0000000910097224 */ /* 0x000fe200078e02ff */
[----:B------:R-:W-:Y:S01]  /*6bc0*/  I2IP.S8.S32.SAT R17, R31, R30, RZ ;  /* 0x0000001e1f117239 */ /* 0x000fe200000014ff */
[----:B------:R-:W-:Y:S01]  /*6bd0*/  IMAD R7, R12, UR45, R7 ;  /* 0x0000002d0c077c24 */ /* 0x000fe2000f8e0207 */
[----:B------:R-:W-:Y:S01]  /*6be0*/  I2IP.S8.S32.SAT R66, R33, R32, R66 ;  /* 0x0000002021427239 */ /* 0x000fe20000001442 */
[----:B------:R-:W-:Y:S01]  /*6bf0*/  IMAD R8, R13, UR45, R8 ;  /* 0x0000002d0d087c24 */ /* 0x000fe2000f8e0208 */
[----:B------:R-:W-:Y:S01]  /*6c00*/  I2IP.S8.S32.SAT R67, R37, R36, R67 ;  /* 0x0000002425437239 */ /* 0x000fe20000001443 */
[----:B------:R-:W-:Y:S01]  /*6c10*/  IMAD R10, R16, R10, RZ ;  /* 0x0000000a100a7224 */ /* 0x000fe200078e02ff */
[----:B------:R-:W-:Y:S01]  /*6c20*/  I2IP.S8.S32.SAT R20, R7, R6, RZ ;  /* 0x0000000607147239 */ /* 0x000fe200000014ff */
[----:B------:R-:W-:Y:S01]  /*6c30*/  IMAD R9, R0, UR45, R9 ;  /* 0x0000002d00097c24 */ /* 0x000fe2000f8e0209 */
[----:B------:R-:W-:Y:S01]  /*6c40*/  I2IP.S8.S32.SAT R68, R25, R24, R68 ;  /* 0x0000001819447239 */ /* 0x000fe20000001444 */
[----:B------:R-:W-:Y:S01]  /*6c50*/  IMAD R11, R16, R11, RZ ;  /* 0x0000000b100b7224 */ /* 0x000fe200078e02ff */
[----:B------:R-:W-:Y:S01]  /*6c60*/  I2IP.S8.S32.SAT R69, R29, R28, R17 ;  /* 0x0000001c1d457239 */ /* 0x000fe20000001411 */
[----:B------:R-:W-:Y:S01]  /*6c70*/  IMAD R10, R3, UR45, R10 ;  /* 0x0000002d030a7c24 */ /* 0x000fe2000f8e020a */
[----:B------:R-:W-:Y:S01]  /*6c80*/  I2IP.S8.S32.SAT R14, R5, R4, R20 ;  /* 0x00000004050e7239 */ /* 0x000fe20000001414 */
[----:B------:R-:W-:Y:S01]  /*6c90*/  IMAD R11, R22, UR45, R11 ;  /* 0x0000002d160b7c24 */ /* 0x000fe2000f8e020b */
[----:B------:R-:W-:Y:S01]  /*6ca0*/  NOP ;  /* 0x0000000000007918 */ /* 0x000fe20000000000 */
[----:B------:R-:W-:Y:S01]  /*6cb0*/  SYNCS.ARRIVE.TRANS64.RED.A1T0 RZ, [UR4], RZ ;  /* 0x000000ffffff79a7 */ /* 0x000fe20008100404 */
[----:B------:R1:W-:Y:S01]  /*6cc0*/  STS.64 [R56+UR46+0xe00], R66 ;  /* 0x000e004238007988 */ /* 0x0003e20008000a2e */
[----:B------:R-:W-:Y:S01]  /*6cd0*/  UIADD3 UR6, UPT, UPT, UR39, 0x1, URZ ;  /* 0x0000000127067890 */ /* 0x000fe2000fffe0ff */
[----:B------:R-:W-:Y:S01]  /*6ce0*/  I2IP.S8.S32.SAT R21, R11, R10, RZ ;  /* 0x0000000a0b157239 */ /* 0x000fe200000014ff */
[----:B------:R-:W-:Y:S03]  /*6cf0*/  BSSY.RECONVERGENT B0, `(.L_x_108) ;  /* 0x0000020000007945 */ /* 0x000fe60003800200 */
[----:B------:R1:W-:Y:S01]  /*6d00*/  STS.64 [R56+UR46+0x1200], R68 ;  /* 0x0012004438007988 */ /* 0x0003e20008000a2e */
[----:B------:R-:W-:Y:S05]  /*6d10*/  I2IP.S8.S32.SAT R15, R9, R8, R21 ;  /* 0x00000008090f7239 */ /* 0x000fea0000001415 */
[----:B------:R1:W-:Y:S01]  /*6d20*/  STS.64 [R56+UR46+0x1600], R14 ;  /* 0x0016000e38007988 */ /* 0x0003e20008000a2e */
[----:B------:R-:W-:Y:S01]  /*6d30*/  @!PT LDS RZ, [RZ] ;  /* 0x00000000fffff984 */ /* 0x000fe20000000800 */
[----:B------:R-:W-:Y:S01]  /*6d40*/  @!PT LDS RZ, [RZ] ;  /* 0x00000000fffff984 */ /* 0x000fe20000000800 */
[----:B------:R-:W-:Y:S01]  /*6d50*/  @!PT LDS RZ, [RZ] ;  /* 0x00000000fffff984 */ /* 0x000fe20000000800 */
[----:B------:R-:W-:Y:S01]  /*6d60*/  @!PT LDS RZ, [RZ] ;  /* 0x00000000fffff984 */ /* 0x000fe20000000800 */
[----:B------:R3:W-:Y:S06]  /*6d70*/  MEMBAR.ALL.CTA ;  /* 0x0000000000007992 */ /* 0x0007ec0000008000 */
[----:B---3--:R-:W3:Y:S02]  /*6d80*/  FENCE.VIEW.ASYNC.S ;  /* 0x00000000000073c6 */ /* 0x008ee40000000000 */
[----:B---3--:R-:W-:Y:S06]  /*6d90*/  BAR.SYNC.DEFER_BLOCKING 0x1, 0x80 ;  /* 0x0042000000007b1d */ /* 0x008fec0000010000 */
[----:B------:R-:W-:Y:S05]  /*6da0*/  @P0 BRA `(.L_x_109) ;  /* 0x0000000000500947 */ /* 0x000fea0003800000 */
[----:B------:R-:W3:Y:S01]  /*6db0*/  LDCU.64 UR14, c[0x0][0x348] ;  /* 0x00006900ff0e77ac */ /* 0x000ee20008000a00 */
[----:B------:R-:W-:Y:S02]  /*6dc0*/  UIMAD UR9, UR48, 0x30, URZ ;  /* 0x00000030300978a4 */ /* 0x000fe4000f8e02ff */
[----:B------:R-:W-:Y:S02]  /*6dd0*/  USHF.L.U32 UR10, UR49, 0x6, URZ ;  /* 0x00000006310a7899 */ /* 0x000fe400080006ff */
[----:B------:R-:W-:Y:S01]  /*6de0*/  UIADD3 UR8, UPT, UPT, UR46, 0xe00, URZ ;  /* 0x00000e002e087890 */ /* 0x000fe2000fffe0ff */
[----:B------:R-:W-:Y:S01]  /*6df0*/  UMOV UR11, UR36 ;  /* 0x00000024000b7c82 */ /* 0x000fe20008000000 */
[----:B------:R-:W-:Y:S02]  /*6e00*/  UIADD3 UR16, UPT, UPT, UR46, 0x1200, URZ ;  /* 0x000012002e107890 */ /* 0x000fe4000fffe0ff */
[----:B------:R-:W-:Y:S01]  /*6e10*/  UIADD3 UR17, UPT, UPT, UR9, 0x10, URZ ;  /* 0x0000001009117890 */ /* 0x000fe2000fffe0ff */
[----:B------:R-:W-:Y:S01]  /*6e20*/  UMOV UR19, UR36 ;  /* 0x0000002400137c82 */ /* 0x000fe20008000000 */
[----:B------:R-:W-:Y:S01]  /*6e30*/  UMOV UR18, UR10 ;  /* 0x0000000a00127c82 */ /* 0x000fe20008000000 */
[----:B------:R-:W-:Y:S02]  /*6e40*/  UIADD3 UR12, UPT, UPT, UR46, 0x1600, URZ ;  /* 0x000016002e0c7890 */ /* 0x000fe4000fffe0ff */
[----:B---3--:R-:W-:Y:S02]  /*6e50*/  UIADD3 UR4, UP0, UPT, UR14, 0x680, URZ ;  /* 0x000006800e047890 */ /* 0x008fe4000ff1e0ff */
[----:B------:R-:W-:Y:S02]  /*6e60*/  UIADD3 UR13, UPT, UPT, UR9, 0x20, URZ ;  /* 0x00000020090d7890 */ /* 0x000fe4000fffe0ff */
[----:B------:R-:W-:Y:S01]  /*6e70*/  UIADD3.X UR5, UPT, UPT, URZ, UR15, URZ, UP0, !UPT ;  /* 0x0000000fff057290 */ /* 0x000fe200087fe4ff */
[----:B------:R-:W-:Y:S02]  /*6e80*/  UMOV UR14, UR10 ;  /* 0x0000000a000e7c82 */ /* 0x000fe40008000000 */
[----:B------:R-:W-:Y:S06]  /*6e90*/  UMOV UR15, UR36 ;  /* 0x00000024000f7c82 */ /* 0x000fec0008000000 */
[----:B------:R3:W-:Y:S01]  /*6ea0*/  UTMASTG.3D [UR8], [UR4] ;  /* 0x00000008040073b5 */ /* 0x0007e20008010000 */
[----:B------:R3:W-:Y:S01]  /*6eb0*/  UTMASTG.3D [UR16], [UR4] ;  /* 0x00000010040073b5 */ /* 0x0007e20008010000 */
[----:B------:R3:W-:Y:S01]  /*6ec0*/  UTMASTG.3D [UR12], [UR4] ;  /* 0x0000000c040073b5 */ /* 0x0007e20008010000 */
[----:B------:R0:W-:Y:S01]  /*6ed0*/  UTMACMDFLUSH ;  /* 0x00000000000079b7 */ /* 0x0001e20000000000 */
[----:B---3--:R-:W-:Y:S04]  /*6ee0*/  DEPBAR.LE SB0, 0x0 ;  /* 0x000080000000791a */ /* 0x008fe80000000000 */
.L_x_109:
[----:B------:R-:W-:Y:S05]  /*6ef0*/  BSYNC.RECONVERGENT B0 ;  /* 0x0000000000007941 */ /* 0x000fea0003800200 */
.L_x_108:
[----:B------:R-:W-:Y:S01]  /*6f00*/  UISETP.NE.AND UP1, UPT, UR50, URZ, UPT ;  /* 0x000000ff3200728c */ /* 0x000fe2000bf25270 */
[----:B------:R-:W-:Y:S01]  /*6f10*/  R2UR UR4, R59 ;  /* 0x000000003b0472ca */ /* 0x000fe200000e0000 */
[----:B------:R-:W-:Y:S01]  /*6f20*/  UISETP.NE.AND UP0, UPT, UR6, 0x4, UPT ;  /* 0x000000040600788c */ /* 0x000fe2000bf05270 */
[----:B------:R-:W-:Y:S01]  /*6f30*/  BAR.SYNC.DEFER_BLOCKING 0x1, 0x80 ;  /* 0x0042000000007b1d */ /* 0x000fe20000010000 */
[C---:B------:R-:W-:Y:S01]  /*6f40*/  ISETP.NE.AND P0, PT, R61.reuse, 0x2, PT ;  /* 0x000000023d00780c */ /* 0x040fe20003f05270 */
[----:B------:R-:W-:Y:S02]  /*6f50*/  UIADD3 UR48, UPT, UPT, UR37, UR61, URZ ;  /* 0x0000003d25307290 */ /* 0x000fe4000fffe0ff */
[----:B------:R-:W-:Y:S01]  /*6f60*/  USEL UR39, UR6, URZ, UP0 ;  /* 0x000000ff06277287 */ /* 0x000fe20008000000 */
[----:B------:R-:W-:Y:S02]  /*6f70*/  SEL R0, RZ, 0x1, P0 ;  /* 0x00000001ff007807 */ /* 0x000fe40000000000 */
[----:B------:R-:W-:Y:S02]  /*6f80*/  SEL R61, R61, RZ, P0 ;  /* 0x000000ff3d3d7207 */ /* 0x000fe40000000000 */
[----:B------:R-:W-:Y:S02]  /*6f90*/  LOP3.LUT R63, R63, R0, RZ, 0x3c, !PT ;  /* 0x000000003f3f7212 */ /* 0x000fe400078e3cff */
[----:B------:R-:W-:Y:S02]  /*6fa0*/  UIADD3 UR49, UPT, UPT, UR38, UR4, URZ ;  /* 0x0000000426317290 */ /* 0x000fe4000fffe0ff */
[----:B------:R-:W-:Y:S06]  /*6fb0*/  USEL UR4, URZ, 0x1, UP0 ;  /* 0x00000001ff047887 */ /* 0x000fec0008000000 */
[----:B------:R-:W-:Y:S01]  /*6fc0*/  LOP3.LUT R64, R64, UR4, RZ, 0x3c, !PT ;  /* 0x0000000440407c12 */ /* 0x000fe2000f8e3cff */
[----:B------:R-:W-:Y:S01]  /*6fd0*/  UMOV UR36, UR60 ;  /* 0x0000003c00247c82 */ /* 0x000fe20008000000 */
[----:B------:R-:W-:Y:S05]  /*6fe0*/  BRA.U UP1, `(.L_x_110) ;  /* 0xffffffe501387547 */ /* 0x000fea000b83ffff */
[----:B------:R-:W-:Y:S05]  /*6ff0*/  EXIT ;  /* 0x000000000000794d */ /* 0x000fea0003800000 */
.L_x_25:
[----:B---3--:R3:W4:Y:S02]  /*7000*/  SYNCS.PHASECHK.TRANS64.TRYWAIT P0, [R3+URZ+0x180], R2 ;  /* 0x00018002030075a7 */ /* 0x00872400080011ff */
[----:B----4-:R-:W-:Y:S05]  /*7010*/  @!P0 NANOSLEEP.SYNCS 0x989680 ;  /* 0x009896800000895d */ /* 0x010fea0003900000 */
[----:B------:R-:W4:Y:S02]  /*7020*/  @!P0 SYNCS.PHASECHK.TRANS64 P0, [R3+URZ+0x180], R2 ;  /* 0x00018002030085a7 */ /* 0x000f2400080010ff */
[----:B----4-:R-:W-:Y:S05]  /*7030*/  @!P0 BRA `(.L_x_25) ;  /* 0xfffffffc00f08947 */ /* 0x010fea000383ffff */
[----:B------:R-:W-:Y:S05]  /*7040*/  BRA `(.L_x_111) ;  /* 0xffffffa800547947 */ /* 0x000fea000383ffff */
.L_x_28:
[----:B--2---:R-:W-:Y:S07]  /*7050*/  MOV R0, UR33 ;  /* 0x0000002100007c02 */ /* 0x004fee0008000f00 */
.L_x_112:
[----:B--2---:R2:W3:Y:S02]  /*7060*/  SYNCS.PHASECHK.TRANS64.TRYWAIT P0, [R0+URZ+0x78], R3 ;  /* 0x00007803000075a7 */ /* 0x0044e400080011ff */
[----:B---3--:R-:W-:Y:S05]  /*7070*/  @!P0 NANOSLEEP.SYNCS 0x989680 ;  /* 0x009896800000895d */ /* 0x008fea0003900000 */
[----:B------:R-:W3:Y:S02]  /*7080*/  @!P0 SYNCS.PHASECHK.TRANS64 P0, [R0+URZ+0x78], R3 ;  /* 0x00007803000085a7 */ /* 0x000ee400080010ff */
[----:B---3--:R-:W-:Y:S05]  /*7090*/  @!P0 BRA `(.L_x_112) ;  /* 0xfffffffc00f08947 */ /* 0x008fea000383ffff */
[----:B------:R-:W-:Y:S05]  /*70a0*/  BRA `(.L_x_27) ;  /* 0xffffffa8009c7947 */ /* 0x000fea000383ffff */
.L_x_35:
[----:B-1----:R-:W-:Y:S07]  /*70b0*/  MOV R0, UR17 ;  /* 0x0000001100007c02 */ /* 0x002fee0008000f00 */
.L_x_113:
[----:B-1----:R1:W2:Y:S02]  /*70c0*/  SYNCS.PHASECHK.TRANS64.TRYWAIT P0, [R0+URZ+0x78], R3 ;  /* 0x00007803000075a7 */ /* 0x0022a400080011ff */
[----:B--2---:R-:W-:Y:S05]  /*70d0*/  @!P0 NANOSLEEP.SYNCS 0x989680 ;  /* 0x009896800000895d */ /* 0x004fea0003900000 */
[----:B------:R-:W2:Y:S02]  /*70e0*/  @!P0 SYNCS.PHASECHK.TRANS64 P0, [R0+URZ+0x78], R3 ;  /* 0x00007803000085a7 */ /* 0x000ea400080010ff */
[----:B--2---:R-:W-:Y:S05]  /*70f0*/  @!P0 BRA `(.L_x_113) ;  /* 0xfffffffc00f08947 */ /* 0x004fea000383ffff */
[----:B------:R-:W-:Y:S05]  /*7100*/  BRA `(.L_x_34) ;  /* 0xffffffac00587947 */ /* 0x000fea000383ffff */
.L_x_40:
[----:B-1----:R1:W2:Y:S02]  /*7110*/  SYNCS.PHASECHK.TRANS64.TRYWAIT P0, [R3+URZ+0x110], R0 ;  /* 0x00011000030075a7 */ /* 0x0022a400080011ff */
[----:B--2---:R-:W-:Y:S05]  /*7120*/  @!P0 NANOSLEEP.SYNCS 0x989680 ;  /* 0x009896800000895d */ /* 0x004fea0003900000 */
[----:B------:R-:W2:Y:S02]  /*7130*/  @!P0 SYNCS.PHASECHK.TRANS64 P0, [R3+URZ+0x110], R0 ;  /* 0x00011000030085a7 */ /* 0x000ea400080010ff */
[----:B--2---:R-:W-:Y:S05]  /*7140*/  @!P0 BRA `(.L_x_40) ;  /* 0xfffffffc00f08947 */ /* 0x004fea000383ffff */
[----:B------:R-:W-:Y:S05]  /*7150*/  BRA `(.L_x_114) ;  /* 0xffffffac00fc7947 */ /* 0x000fea000383ffff */
.L_x_44:
[----:B-1----:R-:W-:-:S07]  /*7160*/  MOV R0, UR4 ;  /* 0x0000000400007c02 */ /* 0x002fce0008000f00 */
.L_x_115:
[----:B-1----:R1:W2:Y:S02]  /*7170*/  SYNCS.PHASECHK.TRANS64.TRYWAIT P0, [R0+URZ], R3 ;  /* 0x00000003000075a7 */ /* 0x0022a400080011ff */
[----:B--2---:R-:W-:Y:S05]  /*7180*/  @!P0 NANOSLEEP.SYNCS 0x989680 ;  /* 0x009896800000895d */ /* 0x004fea0003900000 */
[----:B------:R-:W2:Y:S02]  /*7190*/  @!P0 SYNCS.PHASECHK.TRANS64 P0, [R0+URZ], R3 ;  /* 0x00000003000085a7 */ /* 0x000ea400080010ff */
[----:B--2---:R-:W-:Y:S05]  /*71a0*/  @!P0 BRA `(.L_x_115) ;  /* 0xfffffffc00f08947 */ /* 0x004fea000383ffff */
[----:B------:R-:W-:Y:S05]  /*71b0*/  BRA `(.L_x_116) ;  /* 0xffffffb400a47947 */ /* 0x000fea000383ffff */
.L_x_45:
[----:B------:R-:W-:-:S07]  /*71c0*/  MOV R0, UR5 ;  /* 0x0000000500007c02 */ /* 0x000fce0008000f00 */
.L_x_117:
[----:B-1----:R1:W2:Y:S02]  /*71d0*/  SYNCS.PHASECHK.TRANS64.TRYWAIT P0, [R0+URZ], R3 ;  /* 0x00000003000075a7 */ /* 0x0022a400080011ff */
[----:B--2---:R-:W-:Y:S05]  /*71e0*/  @!P0 NANOSLEEP.SYNCS 0x989680 ;  /* 0x009896800000895d */ /* 0x004fea0003900000 */
[----:B------:R-:W2:Y:S02]  /*71f0*/  @!P0 SYNCS.PHASECHK.TRANS64 P0, [R0+URZ], R3 ;  /* 0x00000003000085a7 */ /* 0x000ea400080010ff */
[----:B--2---:R-:W-:Y:S05]  /*7200*/  @!P0 BRA `(.L_x_117) ;  /* 0xfffffffc00f08947 */ /* 0x004fea000383ffff */
[----:B------:R-:W-:Y:S05]  /*7210*/  BRA `(.L_x_118) ;  /* 0xffffffb400b07947 */ /* 0x000fea000383ffff */
.L_x_46:
[----:B------:R-:W-:-:S07]  /*7220*/  MOV R0, UR5 ;  /* 0x0000000500007c02 */ /* 0x000fce0008000f00 */
.L_x_119:
[----:B-1----:R1:W2:Y:S02]  /*7230*/  SYNCS.PHASECHK.TRANS64.TRYWAIT P0, [R0+URZ], R3 ;  /* 0x00000003000075a7 */ /* 0x0022a400080011ff */
[----:B--2---:R-:W-:Y:S05]  /*7240*/  @!P0 NANOSLEEP.SYNCS 0x989680 ;  /* 0x009896800000895d */ /* 0x004fea0003900000 */
[----:B------:R-:W2:Y:S02]  /*7250*/  @!P0 SYNCS.PHASECHK.TRANS64 P0, [R0+URZ], R3 ;  /* 0x00000003000085a7 */ /* 0x000ea400080010ff */
[----:B--2---:R-:W-:Y:S05]  /*7260*/  @!P0 BRA `(.L_x_119) ;  /* 0xfffffffc00f08947 */ /* 0x004fea000383ffff */
[----:B------:R-:W-:Y:S05]  /*7270*/  BRA `(.L_x_120) ;  /* 0xffffffb400bc7947 */ /* 0x000fea000383ffff */
.L_x_47:
[----:B------:R-:W-:-:S07]  /*7280*/  MOV R0, UR5 ;  /* 0x0000000500007c02 */ /* 0x000fce0008000f00 */
.L_x_121:
[----:B-1----:R1:W2:Y:S02]  /*7290*/  SYNCS.PHASECHK.TRANS64.TRYWAIT P0, [R0+URZ], R3 ;  /* 0x00000003000075a7 */ /* 0x0022a400080011ff */
[----:B--2---:R-:W-:Y:S05]  /*72a0*/  @!P0 NANOSLEEP.SYNCS 0x989680 ;  /* 0x009896800000895d */ /* 0x004fea0003900000 */
[----:B------:R-:W2:Y:S02]  /*72b0*/  @!P0 SYNCS.PHASECHK.TRANS64 P0, [R0+URZ], R3 ;  /* 0x00000003000085a7 */ /* 0x000ea400080010ff */
[----:B--2---:R-:W-:Y:S05]  /*72c0*/  @!P0 BRA `(.L_x_121) ;  /* 0xfffffffc00f08947 */ /* 0x004fea000383ffff */
[----:B------:R-:W-:Y:S05]  /*72d0*/  BRA `(.L_x_122) ;  /* 0xffffffb400c87947 */ /* 0x000fea000383ffff */
.L_x_48:
[----:B------:R-:W-:-:S07]  /*72e0*/  MOV R0, UR5 ;  /* 0x0000000500007c02 */ /* 0x000fce0008000f00 */
.L_x_123:
[----:B-1----:R1:W2:Y:S02]  /*72f0*/  SYNCS.PHASECHK.TRANS64.TRYWAIT P0, [R0+URZ], R3 ;  /* 0x00000003000075a7 */ /* 0x0022a400080011ff */
[----:B--2---:R-:W-:Y:S05]  /*7300*/  @!P0 NANOSLEEP.SYNCS 0x989680 ;  /* 0x009896800000895d */ /* 0x004fea0003900000 */
[----:B------:R-:W2:Y:S02]  /*7310*/  @!P0 SYNCS.PHASECHK.TRANS64 P0, [R0+URZ], R3 ;  /* 0x00000003000085a7 */ /* 0x000ea400080010ff */
[----:B--2---:R-:W-:Y:S05]  /*7320*/  @!P0 BRA `(.L_x_123) ;  /* 0xfffffffc00f08947 */ /* 0x004fea000383ffff */
[----:B------:R-:W-:Y:S05]  /*7330*/  BRA `(.L_x_124) ;  /* 0xffffffb400d47947 */ /* 0x000fea000383ffff */
.L_x_49:
[----:B------:R-:W-:-:S07]  /*7340*/  MOV R0, UR5 ;  /* 0x0000000500007c02 */ /* 0x000fce0008000f00 */
.L_x_125:
[----:B-1----:R1:W2:Y:S02]  /*7350*/  SYNCS.PHASECHK.TRANS64.TRYWAIT P0, [R0+URZ], R3 ;  /* 0x00000003000075a7 */ /* 0x0022a400080011ff */
[----:B--2---:R-:W-:Y:S05]  /*7360*/  @!P0 NANOSLEEP.SYNCS 0x989680 ;  /* 0x009896800000895d */ /* 0x004fea0003900000 */
[----:B------:R-:W2:Y:S02]  /*7370*/  @!P0 SYNCS.PHASECHK.TRANS64 P0, [R0+URZ], R3 ;  /* 0x00000003000085a7 */ /* 0x000ea400080010ff */
[----:B--2---:R-:W-:Y:S05]  /*7380*/  @!P0 BRA `(.L_x_125) ;  /* 0xfffffffc00f08947 */ /* 0x004fea000383ffff */
[----:B------:R-:W-:Y:S05]  /*7390*/  BRA `(.L_x_126) ;  /* 0xffffffb400e07947 */ /* 0x000fea000383ffff */
.L_x_50:
[----:B------:R-:W-:-:S07]  /*73a0*/  MOV R0, UR5 ;  /* 0x0000000500007c02 */ /* 0x000fce0008000f00 */
.L_x_127:
[----:B-1----:R1:W2:Y:S02]  /*73b0*/  SYNCS.PHASECHK.TRANS64.TRYWAIT P0, [R0+URZ], R3 ;  /* 0x00000003000075a7 */ /* 0x0022a400080011ff */
[----:B--2---:R-:W-:Y:S05]  /*73c0*/  @!P0 NANOSLEEP.SYNCS 0x989680 ;  /* 0x009896800000895d */ /* 0x004fea0003900000 */
[----:B------:R-:W2:Y:S02]  /*73d0*/  @!P0 SYNCS.PHASECHK.TRANS64 P0, [R0+URZ], R3 ;  /* 0x00000003000085a7 */ /* 0x000ea400080010ff */
[----:B--2---:R-:W-:Y:S05]  /*73e0*/  @!P0 BRA `(.L_x_127) ;  /* 0xfffffffc00f08947 */ /* 0x004fea000383ffff */
[----:B------:R-:W-:Y:S05]  /*73f0*/  BRA `(.L_x_128) ;  /* 0xffffffb400ec7947 */ /* 0x000fea000383ffff */
.L_x_51:
[----:B------:R-:W-:-:S07]  /*7400*/  MOV R0, UR5 ;  /* 0x0000000500007c02 */ /* 0x000fce0008000f00 */
.L_x_129:
[----:B-1----:R1:W2:Y:S02]  /*7410*/  SYNCS.PHASECHK.TRANS64.TRYWAIT P0, [R0+URZ], R3 ;  /* 0x00000003000075a7 */ /* 0x0022a400080011ff */
[----:B--2---:R-:W-:Y:S05]  /*7420*/  @!P0 NANOSLEEP.SYNCS 0x989680 ;  /* 0x009896800000895d */ /* 0x004fea0003900000 */
[----:B------:R-:W2:Y:S02]  /*7430*/  @!P0 SYNCS.PHASECHK.TRANS64 P0, [R0+URZ], R3 ;  /* 0x00000003000085a7 */ /* 0x000ea400080010ff */
[----:B--2---:R-:W-:Y:S05]  /*7440*/  @!P0 BRA `(.L_x_129) ;  /* 0xfffffffc00f08947 */ /* 0x004fea000383ffff */
[----:B------:R-:W-:Y:S05]  /*7450*/  BRA `(.L_x_130) ;  /* 0xffffffb400f87947 */ /* 0x000fea000383ffff */
.L_x_52:
[----:B------:R-:W-:-:S07]  /*7460*/  MOV R0, UR5 ;  /* 0x0000000500007c02 */ /* 0x000fce0008000f00 */
.L_x_131:
[----:B-1----:R1:W2:Y:S02]  /*7470*/  SYNCS.PHASECHK.TRANS64.TRYWAIT P0, [R0+URZ], R3 ;  /* 0x00000003000075a7 */ /* 0x0022a400080011ff */
[----:B--2---:R-:W-:Y:S05]  /*7480*/  @!P0 NANOSLEEP.SYNCS 0x989680 ;  /* 0x009896800000895d */ /* 0x004fea0003900000 */
[----:B------:R-:W2:Y:S02]  /*7490*/  @!P0 SYNCS.PHASECHK.TRANS64 P0, [R0+URZ], R3 ;  /* 0x00000003000085a7 */ /* 0x000ea400080010ff */
[----:B--2---:R-:W-:Y:S05]  /*74a0*/  @!P0 BRA `(.L_x_131) ;  /* 0xfffffffc00f08947 */ /* 0x004fea000383ffff */
[----:B------:R-:W-:Y:S05]  /*74b0*/  BRA `(.L_x_132) ;  /* 0xffffffb800047947 */ /* 0x000fea000383ffff */
.L_x_53:
[----:B------:R-:W-:-:S07]  /*74c0*/  MOV R0, UR5 ;  /* 0x0000000500007c02 */ /* 0x000fce0008000f00 */
.L_x_133:
[----:B-1----:R1:W2:Y:S02]  /*74d0*/  SYNCS.PHASECHK.TRANS64.TRYWAIT P0, [R0+URZ], R3 ;  /* 0x00000003000075a7 */ /* 0x0022a400080011ff */
[----:B--2---:R-:W-:Y:S05]  /*74e0*/  @!P0 NANOSLEEP.SYNCS 0x989680 ;  /* 0x009896800000895d */ /* 0x004fea0003900000 */
[----:B------:R-:W2:Y:S02]  /*74f0*/  @!P0 SYNCS.PHASECHK.TRANS64 P0, [R0+URZ], R3 ;  /* 0x00000003000085a7 */ /* 0x000ea400080010ff */
[----:B--2---:R-:W-:Y:S05]  /*7500*/  @!P0 BRA `(.L_x_133) ;  /* 0xfffffffc00f08947 */ /* 0x004fea000383ffff */
[----:B------:R-:W-:Y:S05]  /*7510*/  BRA `(.L_x_134) ;  /* 0xffffffb800107947 */ /* 0x000fea000383ffff */
.L_x_54:
[----:B------:R-:W-:-:S07]  /*7520*/  MOV R0, UR5 ;  /* 0x0000000500007c02 */ /* 0x000fce0008000f00 */
.L_x_135:
[----:B-1----:R1:W2:Y:S02]  /*7530*/  SYNCS.PHASECHK.TRANS64.TRYWAIT P0, [R0+URZ], R3 ;  /* 0x00000003000075a7 */ /* 0x0022a400080011ff */
[----:B--2---:R-:W-:Y:S05]  /*7540*/  @!P0 NANOSLEEP.SYNCS 0x989680 ;  /* 0x009896800000895d */ /* 0x004fea0003900000 */
[----:B------:R-:W2:Y:S02]  /*7550*/  @!P0 SYNCS.PHASECHK.TRANS64 P0, [R0+URZ], R3 ;  /* 0x00000003000085a7 */ /* 0x000ea400080010ff */
[----:B--2---:R-:W-:Y:S05]  /*7560*/  @!P0 BRA `(.L_x_135) ;  /* 0xfffffffc00f08947 */ /* 0x004fea000383ffff */
[----:B------:R-:W-:Y:S05]  /*7570*/  BRA `(.L_x_136) ;  /* 0xffffffb8001c7947 */ /* 0x000fea000383ffff */
.L_x_55:
[----:B------:R-:W-:-:S07]  /*7580*/  MOV R0, UR5 ;  /* 0x0000000500007c02 */ /* 0x000fce0008000f00 */
.L_x_137:
[----:B-1----:R1:W2:Y:S02]  /*7590*/  SYNCS.PHASECHK.TRANS64.TRYWAIT P0, [R0+URZ], R3 ;  /* 0x00000003000075a7 */ /* 0x0022a400080011ff */
[----:B--2---:R-:W-:Y:S05]  /*75a0*/  @!P0 NANOSLEEP.SYNCS 0x989680 ;  /* 0x009896800000895d */ /* 0x004fea0003900000 */
[----:B------:R-:W2:Y:S02]  /*75b0*/  @!P0 SYNCS.PHASECHK.TRANS64 P0, [R0+URZ], R3 ;  /* 0x00000003000085a7 */ /* 0x000ea400080010ff */
[----:B--2---:R-:W-:Y:S05]  /*75c0*/  @!P0 BRA `(.L_x_137) ;  /* 0xfffffffc00f08947 */ /* 0x004fea000383ffff */
[----:B------:R-:W-:Y:S05]  /*75d0*/  BRA `(.L_x_138) ;  /* 0xffffffb800287947 */ /* 0x000fea000383ffff */
.L_x_56:
[----:B------:R-:W-:-:S07]  /*75e0*/  MOV R0, UR5 ;  /* 0x0000000500007c02 */ /* 0x000fce0008000f00 */
.L_x_139:
[----:B-1----:R1:W2:Y:S02]  /*75f0*/  SYNCS.PHASECHK.TRANS64.TRYWAIT P0, [R0+URZ], R3 ;  /* 0x00000003000075a7 */ /* 0x0022a400080011ff */
[----:B--2---:R-:W-:Y:S05]  /*7600*/  @!P0 NANOSLEEP.SYNCS 0x989680 ;  /* 0x009896800000895d */ /* 0x004fea0003900000 */
[----:B------:R-:W2:Y:S02]  /*7610*/  @!P0 SYNCS.PHASECHK.TRANS64 P0, [R0+URZ], R3 ;  /* 0x00000003000085a7 */ /* 0x000ea400080010ff */
[----:B--2---:R-:W-:Y:S05]  /*7620*/  @!P0 BRA `(.L_x_139) ;  /* 0xfffffffc00f08947 */ /* 0x004fea000383ffff */
[----:B------:R-:W-:Y:S05]  /*7630*/  BRA `(.L_x_140) ;  /* 0xffffffb800347947 */ /* 0x000fea000383ffff */
.L_x_57:
[----:B------:R-:W-:-:S07]  /*7640*/  MOV R0, UR5 ;  /* 0x0000000500007c02 */ /* 0x000fce0008000f00 */
.L_x_141:
[----:B-1----:R1:W2:Y:S02]  /*7650*/  SYNCS.PHASECHK.TRANS64.TRYWAIT P0, [R0+URZ], R3 ;  /* 0x00000003000075a7 */ /* 0x0022a400080011ff */
[----:B--2---:R-:W-:Y:S05]  /*7660*/  @!P0 NANOSLEEP.SYNCS 0x989680 ;  /* 0x009896800000895d */ /* 0x004fea0003900000 */
[----:B------:R-:W2:Y:S02]  /*7670*/  @!P0 SYNCS.PHASECHK.TRANS64 P0, [R0+URZ], R3 ;  /* 0x00000003000085a7 */ /* 0x000ea400080010ff */
[----:B--2---:R-:W-:Y:S05]  /*7680*/  @!P0 BRA `(.L_x_141) ;  /* 0xfffffffc00f08947 */ /* 0x004fea000383ffff */
[----:B------:R-:W-:Y:S05]  /*7690*/  BRA `(.L_x_142) ;  /* 0xffffffb800407947 */ /* 0x000fea000383ffff */
.L_x_60:
[----:B--2---:R2:W3:Y:S02]  /*76a0*/  SYNCS.PHASECHK.TRANS64.TRYWAIT P0, [R2+URZ+0x170], R5 ;  /* 0x00017005020075a7 */ /* 0x0044e400080011ff */
[----:B---3--:R-:W-:Y:S05]  /*76b0*/  @!P0 NANOSLEEP.SYNCS 0x989680 ;  /* 0x009896800000895d */ /* 0x008fea0003900000 */
[----:B------:R-:W3:Y:S02]  /*76c0*/  @!P0 SYNCS.PHASECHK.TRANS64 P0, [R2+URZ+0x170], R5 ;  /* 0x00017005020085a7 */ /* 0x000ee400080010ff */
[----:B---3--:R-:W-:Y:S05]  /*76d0*/  @!P0 BRA `(.L_x_60) ;  /* 0xfffffffc00f08947 */ /* 0x008fea000383ffff */
[----:B------:R-:W-:Y:S05]  /*76e0*/  BRA `(.L_x_143) ;  /* 0xffffffb8009c7947 */ /* 0x000fea000383ffff */
.L_x_61:
[----:B------:R-:W-:-:S07]  /*76f0*/  MOV R2, UR4 ;  /* 0x0000000400027c02 */ /* 0x000fce0008000f00 */
.L_x_144:
[----:B--2---:R2:W3:Y:S02]  /*7700*/  SYNCS.PHASECHK.TRANS64.TRYWAIT P0, [R2+URZ+0x120], R5 ;  /* 0x00012005020075a7 */ /* 0x0044e400080011ff */
[----:B---3--:R-:W-:Y:S05]  /*7710*/  @!P0 NANOSLEEP.SYNCS 0x989680 ;  /* 0x009896800000895d */ /* 0x008fea0003900000 */
[----:B------:R-:W3:Y:S02]  /*7720*/  @!P0 SYNCS.PHASECHK.TRANS64 P0, [R2+URZ+0x120], R5 ;  /* 0x00012005020085a7 */ /* 0x000ee400080010ff */
[----:B---3--:R-:W-:Y:S05]  /*7730*/  @!P0 BRA `(.L_x_144) ;  /* 0xfffffffc00f08947 */ /* 0x008fea000383ffff */
[----:B------:R-:W-:Y:S05]  /*7740*/  BRA `(.L_x_145) ;  /* 0xffffffb800ac7947 */ /* 0x000fea000383ffff */
.L_x_62:
[----:B--2---:R2:W3:Y:S02]  /*7750*/  SYNCS.PHASECHK.TRANS64.TRYWAIT P1, [R2+URZ+0x110], R5 ;  /* 0x00011005020075a7 */ /* 0x0044e400080211ff */
[----:B---3--:R-:W-:Y:S05]  /*7760*/  @!P1 NANOSLEEP.SYNCS 0x989680 ;  /* 0x009896800000995d */ /* 0x008fea0003900000 */
[----:B------:R-:W3:Y:S02]  /*7770*/  @!P1 SYNCS.PHASECHK.TRANS64 P1, [R2+URZ+0x110], R5 ;  /* 0x00011005020095a7 */ /* 0x000ee400080210ff */
[----:B---3--:R-:W-:Y:S05]  /*7780*/  @!P1 BRA `(.L_x_62) ;  /* 0xfffffffc00f09947 */ /* 0x008fea000383ffff */
[----:B------:R-:W-:Y:S05]  /*7790*/  BRA `(.L_x_146) ;  /* 0xffffffb800dc7947 */ /* 0x000fea000383ffff */
.L_x_65:
[----:B------:R-:W-:-:S07]  /*77a0*/  MOV R0, UR4 ;  /* 0x0000000400007c02 */ /* 0x000fce0008000f00 */
.L_x_147:
[----:B--2---:R2:W3:Y:S02]  /*77b0*/  SYNCS.PHASECHK.TRANS64.TRYWAIT P0, [R0+URZ+0x120], R3 ;  /* 0x00012003000075a7 */ /* 0x0044e400080011ff */
[----:B---3--:R-:W-:Y:S05]  /*77c0*/  @!P0 NANOSLEEP.SYNCS 0x989680 ;  /* 0x009896800000895d */ /* 0x008fea0003900000 */
[----:B------:R-:W3:Y:S02]  /*77d0*/  @!P0 SYNCS.PHASECHK.TRANS64 P0, [R0+URZ+0x120], R3 ;  /* 0x00012003000085a7 */ /* 0x000ee400080010ff */
[----:B---3--:R-:W-:Y:S05]  /*77e0*/  @!P0 BRA `(.L_x_147) ;  /* 0xfffffffc00f08947 */ /* 0x008fea000383ffff */
[----:B------:R-:W-:Y:S05]  /*77f0*/  BRA `(.L_x_64) ;  /* 0xffffffbc00307947 */ /* 0x000fea000383ffff */
.L_x_72:
[----:B-1----:R1:W2:Y:S02]  /*7800*/  SYNCS.PHASECHK.TRANS64.TRYWAIT P1, [R0+URZ+0x110], R5 ;  /* 0x00011005000075a7 */ /* 0x0022a400080211ff */
[----:B--2---:R-:W-:Y:S05]  /*7810*/  @!P1 NANOSLEEP.SYNCS 0x989680 ;  /* 0x009896800000995d */ /* 0x004fea0003900000 */
[----:B------:R-:W2:Y:S02]  /*7820*/  @!P1 SYNCS.PHASECHK.TRANS64 P1, [R0+URZ+0x110], R5 ;  /* 0x00011005000095a7 */ /* 0x000ea400080210ff */
[----:B--2---:R-:W-:Y:S05]  /*7830*/  @!P1 BRA `(.L_x_72) ;  /* 0xfffffffc00f09947 */ /* 0x004fea000383ffff */
[----:B------:R-:W-:Y:S05]  /*7840*/  BRA `(.L_x_148) ;  /* 0xffffffc000a47947 */ /* 0x000fea000383ffff */
.L_x_73:
[----:B------:R-:W-:-:S07]  /*7850*/  MOV R3, UR31 ;  /* 0x0000001f00037c02 */ /* 0x000fce0008000f00 */
.L_x_149:
[----:B-1----:R1:W2:Y:S02]  /*7860*/  SYNCS.PHASECHK.TRANS64.TRYWAIT P0, [R3+URZ+0x150], R0 ;  /* 0x00015000030075a7 */ /* 0x0022a400080011ff */
[----:B--2---:R-:W-:Y:S05]  /*7870*/  @!P0 NANOSLEEP.SYNCS 0x989680 ;  /* 0x009896800000895d */ /* 0x004fea0003900000 */
[----:B------:R-:W2:Y:S02]  /*7880*/  @!P0 SYNCS.PHASECHK.TRANS64 P0, [R3+URZ+0x150], R0 ;  /* 0x00015000030085a7 */ /* 0x000ea400080010ff */
[----:B--2---:R-:W-:Y:S05]  /*7890*/  @!P0 BRA `(.L_x_149) ;  /* 0xfffffffc00f08947 */ /* 0x004fea000383ffff */
[----:B------:R-:W-:Y:S05]  /*78a0*/  BRA `(.L_x_150) ;  /* 0xffffffc000f07947 */ /* 0x000fea000383ffff */
.L_x_76:
[----:B------:R-:W-:Y:S07]  /*78b0*/  MOV R0, UR7 ;  /* 0x0000000700007c02 */ /* 0x000fee0008000f00 */
.L_x_151:
[----:B-1----:R1:W2:Y:S02]  /*78c0*/  SYNCS.PHASECHK.TRANS64.TRYWAIT P0, [R0+URZ], R3 ;  /* 0x00000003000075a7 */ /* 0x0022a400080011ff */
[----:B--2---:R-:W-:Y:S05]  /*78d0*/  @!P0 NANOSLEEP.SYNCS 0x989680 ;  /* 0x009896800000895d */ /* 0x004fea0003900000 */
[----:B------:R-:W2:Y:S02]  /*78e0*/  @!P0 SYNCS.PHASECHK.TRANS64 P0, [R0+URZ], R3 ;  /* 0x00000003000085a7 */ /* 0x000ea400080010ff */
[----:B--2---:R-:W-:Y:S05]  /*78f0*/  @!P0 BRA `(.L_x_151) ;  /* 0xfffffffc00f08947 */ /* 0x004fea000383ffff */
[----:B------:R-:W-:Y:S05]  /*7900*/  BRA `(.L_x_75) ;  /* 0xffffffc4000c7947 */ /* 0x000fea000383ffff */
.L_x_79:
[----:B------:R-:W-:-:S07]  /*7910*/  MOV R0, UR4 ;  /* 0x0000000400007c02 */ /* 0x000fce0008000f00 */
.L_x_152:
[----:B--2---:R2:W4:Y:S02]  /*7920*/  SYNCS.PHASECHK.TRANS64.TRYWAIT P0, [R0+URZ], R3 ;  /* 0x00000003000075a7 */ /* 0x00452400080011ff */
[----:B----4-:R-:W-:Y:S05]  /*7930*/  @!P0 NANOSLEEP.SYNCS 0x989680 ;  /* 0x009896800000895d */ /* 0x010fea0003900000 */
[----:B------:R-:W4:Y:S02]  /*7940*/  @!P0 SYNCS.PHASECHK.TRANS64 P0, [R0+URZ], R3 ;  /* 0x00000003000085a7 */ /* 0x000f2400080010ff */
[----:B----4-:R-:W-:Y:S05]  /*7950*/  @!P0 BRA `(.L_x_152) ;  /* 0xfffffffc00f08947 */ /* 0x010fea000383ffff */
[----:B------:R-:W-:Y:S05]  /*7960*/  BRA `(.L_x_153) ;  /* 0xffffffc400e87947 */ /* 0x000fea000383ffff */
.L_x_80:
[----:B------:R-:W-:-:S07]  /*7970*/  MOV R0, UR5 ;  /* 0x0000000500007c02 */ /* 0x000fce0008000f00 */
.L_x_154:
[----:B-1----:R1:W2:Y:S02]  /*7980*/  SYNCS.PHASECHK.TRANS64.TRYWAIT P0, [R0+URZ], R3 ;  /* 0x00000003000075a7 */ /* 0x0022a400080011ff */
[----:B--2---:R-:W-:Y:S05]  /*7990*/  @!P0 NANOSLEEP.SYNCS 0x989680 ;  /* 0x009896800000895d */ /* 0x004fea0003900000 */
[----:B------:R-:W2:Y:S02]  /*79a0*/  @!P0 SYNCS.PHASECHK.TRANS64 P0, [R0+URZ], R3 ;  /* 0x00000003000085a7 */ /* 0x000ea400080010ff */
[----:B--2---:R-:W-:Y:S05]  /*79b0*/  @!P0 BRA `(.L_x_154) ;  /* 0xfffffffc00f08947 */ /* 0x004fea000383ffff */
[----:B------:R-:W-:Y:S05]  /*79c0*/  BRA `(.L_x_155) ;  /* 0xffffffc400f47947 */ /* 0x000fea000383ffff */
.L_x_81:
[----:B------:R-:W-:-:S07]  /*79d0*/  MOV R0, UR5 ;  /* 0x0000000500007c02 */ /* 0x000fce0008000f00 */
.L_x_156:
[----:B-1----:R1:W2:Y:S02]  /*79e0*/  SYNCS.PHASECHK.TRANS64.TRYWAIT P0, [R0+URZ], R3 ;  /* 0x00000003000075a7 */ /* 0x0022a400080011ff */
[----:B--2---:R-:W-:Y:S05]  /*79f0*/  @!P0 NANOSLEEP.SYNCS 0x989680 ;  /* 0x009896800000895d */ /* 0x004fea0003900000 */
[----:B------:R-:W2:Y:S02]  /*7a00*/  @!P0 SYNCS.PHASECHK.TRANS64 P0, [R0+URZ], R3 ;  /* 0x00000003000085a7 */ /* 0x000ea400080010ff */
[----:B--2---:R-:W-:Y:S05]  /*7a10*/  @!P0 BRA `(.L_x_156) ;  /* 0xfffffffc00f08947 */ /* 0x004fea000383ffff */
[----:B------:R-:W-:Y:S05]  /*7a20*/  BRA `(.L_x_157) ;  /* 0xffffffc800007947 */ /* 0x000fea000383ffff */
.L_x_82:
[----:B------:R-:W-:-:S07]  /*7a30*/  MOV R0, UR4 ;  /* 0x0000000400007c02 */ /* 0x000fce0008000f00 */
.L_x_158:
[----:B-1----:R1:W2:Y:S02]  /*7a40*/  SYNCS.PHASECHK.TRANS64.TRYWAIT P0, [R0+URZ], R3 ;  /* 0x00000003000075a7 */ /* 0x0022a400080011ff */
[----:B--2---:R-:W-:Y:S05]  /*7a50*/  @!P0 NANOSLEEP.SYNCS 0x989680 ;  /* 0x009896800000895d */ /* 0x004fea0003900000 */
[----:B------:R-:W2:Y:S02]  /*7a60*/  @!P0 SYNCS.PHASECHK.TRANS64 P0, [R0+URZ], R3 ;  /* 0x00000003000085a7 */ /* 0x000ea400080010ff */
[----:B--2---:R-:W-:Y:S05]  /*7a70*/  @!P0 BRA `(.L_x_158) ;  /* 0xfffffffc00f08947 */ /* 0x004fea000383ffff */
[----:B------:R-:W-:Y:S05]  /*7a80*/  BRA `(.L_x_159) ;  /* 0xffffffc8000c7947 */ /* 0x000fea000383ffff */
.L_x_87:
[----:B--2---:R2:W3:Y:S02]  /*7a90*/  SYNCS.PHASECHK.TRANS64.TRYWAIT P0, [R3+URZ+0x110], R0 ;  /* 0x00011000030075a7 */ /* 0x0044e400080011ff */
[----:B---3--:R-:W-:Y:S05]  /*7aa0*/  @!P0 NANOSLEEP.SYNCS 0x989680 ;  /* 0x009896800000895d */ /* 0x008fea0003900000 */
[----:B------:R-:W3:Y:S02]  /*7ab0*/  @!P0 SYNCS.PHASECHK.TRANS64 P0, [R3+URZ+0x110], R0 ;  /* 0x00011000030085a7 */ /* 0x000ee400080010ff */
[----:B---3--:R-:W-:Y:S05]  /*7ac0*/  @!P0 BRA `(.L_x_87) ;  /* 0xfffffffc00f08947 */ /* 0x008fea000383ffff */
[----:B------:R-:W-:Y:S05]  /*7ad0*/  BRA `(.L_x_160) ;  /* 0xffffffcc00347947 */ /* 0x000fea000383ffff */
.L_x_90:
[----:B------:R-:W-:Y:S07]  /*7ae0*/  MOV R0, UR21 ;  /* 0x0000001500007c02 */ /* 0x000fee0008000f00 */
.L_x_161:
[----:B--2---:R2:W3:Y:S02]  /*7af0*/  SYNCS.PHASECHK.TRANS64.TRYWAIT P1, [R0+URZ+0x108], R3 ;  /* 0x00010803000075a7 */ /* 0x0044e400080211ff */
[----:B---3--:R-:W-:Y:S05]  /*7b00*/  @!P1 NANOSLEEP.SYNCS 0x989680 ;  /* 0x009896800000995d */ /* 0x008fea0003900000 */
[----:B------:R-:W3:Y:S02]  /*7b10*/  @!P1 SYNCS.PHASECHK.TRANS64 P1, [R0+URZ+0x108], R3 ;  /* 0x00010803000095a7 */ /* 0x000ee400080210ff */
[----:B---3--:R-:W-:Y:S05]  /*7b20*/  @!P1 BRA `(.L_x_161) ;  /* 0xfffffffc00f09947 */ /* 0x008fea000383ffff */
[----:B------:R-:W-:Y:S05]  /*7b30*/  BRA `(.L_x_89) ;  /* 0xffffffd000a87947 */ /* 0x000fea000383ffff */
.L_x_93:
[----:B--2---:R-:W-:Y:S07]  /*7b40*/  MOV R3, UR21 ;  /* 0x0000001500037c02 */ /* 0x004fee0008000f00 */
.L_x_162:
[----:B--2---:R2:W3:Y:S02]  /*7b50*/  SYNCS.PHASECHK.TRANS64.TRYWAIT P0, [R3+URZ+0xf8], R2 ;  /* 0x0000f802030075a7 */ /* 0x0044e400080011ff */
[----:B---3--:R-:W-:Y:S05]  /*7b60*/  @!P0 NANOSLEEP.SYNCS 0x989680 ;  /* 0x009896800000895d */ /* 0x008fea0003900000 */
[----:B------:R-:W3:Y:S02]  /*7b70*/  @!P0 SYNCS.PHASECHK.TRANS64 P0, [R3+URZ+0xf8], R2 ;  /* 0x0000f802030085a7 */ /* 0x000ee400080010ff */
[----:B---3--:R-:W-:Y:S05]  /*7b80*/  @!P0 BRA `(.L_x_162) ;  /* 0xfffffffc00f08947 */ /* 0x008fea000383ffff */
[----:B------:R-:W-:Y:S05]  /*7b90*/  BRA `(.L_x_163) ;  /* 0xffffffd000fc7947 */ /* 0x000fea000383ffff */
.L_x_96:
[----:B-1----:R1:W2:Y:S02]  /*7ba0*/  SYNCS.PHASECHK.TRANS64.TRYWAIT P0, [R8+URZ+0x110], R3 ;  /* 0x00011003080075a7 */ /* 0x0022a400080011ff */
[----:B--2---:R-:W-:Y:S05]  /*7bb0*/  @!P0 NANOSLEEP.SYNCS 0x989680 ;  /* 0x009896800000895d */ /* 0x004fea0003900000 */
[----:B------:R-:W2:Y:S02]  /*7bc0*/  @!P0 SYNCS.PHASECHK.TRANS64 P0, [R8+URZ+0x110], R3 ;  /* 0x00011003080085a7 */ /* 0x000ea400080010ff */
[----:B--2---:R-:W-:Y:S05]  /*7bd0*/  @!P0 BRA `(.L_x_96) ;  /* 0xfffffffc00f08947 */ /* 0x004fea000383ffff */
[----:B------:R-:W-:Y:S05]  /*7be0*/  BRA `(.L_x_164) ;  /* 0xffffffd8004c7947 */ /* 0x000fea000383ffff */
.L_x_102:
[----:B------:R-:W-:Y:S07]  /*7bf0*/  MOV R0, UR46 ;  /* 0x0000002e00007c02 */ /* 0x000fee0008000f00 */
.L_x_165:
[----:B-1----:R1:W2:Y:S02]  /*7c00*/  SYNCS.PHASECHK.TRANS64.TRYWAIT P2, [R0+URZ+0xf0], R5 ;  /* 0x0000f005000075a7 */ /* 0x0022a400080411ff */
[----:B--2---:R-:W-:Y:S05]  /*7c10*/  @!P2 NANOSLEEP.SYNCS 0x989680 ;  /* 0x009896800000a95d */ /* 0x004fea0003900000 */
[----:B------:R-:W2:Y:S02]  /*7c20*/  @!P2 SYNCS.PHASECHK.TRANS64 P2, [R0+URZ+0xf0], R5 ;  /* 0x0000f0050000a5a7 */ /* 0x000ea400080410ff */
[----:B--2---:R-:W-:Y:S05]  /*7c30*/  @!P2 BRA `(.L_x_165) ;  /* 0xfffffffc00f0a947 */ /* 0x004fea000383ffff */
[----:B------:R-:W-:Y:S05]  /*7c40*/  BRA `(.L_x_101) ;  /* 0xffffffe000c47947 */ /* 0x000fea000383ffff */
.L_x_104:
[----:B-1----:R-:W-:Y:S07]  /*7c50*/  MOV R0, UR47 ;  /* 0x0000002f00007c02 */ /* 0x002fee0008000f00 */
.L_x_166:
[----:B-1----:R1:W4:Y:S02]  /*7c60*/  SYNCS.PHASECHK.TRANS64.TRYWAIT P0, [R0+URZ+0x130], R3 ;  /* 0x00013003000075a7 */ /* 0x00232400080011ff */
[----:B----4-:R-:W-:Y:S05]  /*7c70*/  @!P0 NANOSLEEP.SYNCS 0x989680 ;  /* 0x009896800000895d */ /* 0x010fea0003900000 */
[----:B------:R-:W4:Y:S02]  /*7c80*/  @!P0 SYNCS.PHASECHK.TRANS64 P0, [R0+URZ+0x130], R3 ;  /* 0x00013003000085a7 */ /* 0x000f2400080010ff */
[----:B----4-:R-:W-:Y:S05]  /*7c90*/  @!P0 BRA `(.L_x_166) ;  /* 0xfffffffc00f08947 */ /* 0x010fea000383ffff */
[----:B------:R-:W-:Y:S05]  /*7ca0*/  BRA `(.L_x_103) ;  /* 0xffffffe400247947 */ /* 0x000fea000383ffff */
        .weak           $__internal_0_$__cuda_sm10x_tcgen05_guardrail_trap_col_being_dealloced_not_returned_by_alloc
        .type           $__internal_0_$__cuda_sm10x_tcgen05_guardrail_trap_col_being_dealloced_not_returned_by_alloc,@function
        .size           $__internal_0_$__cuda_sm10x_tcgen05_guardrail_trap_col_being_dealloced_not_returned_by_alloc,($__internal_1_$__cuda_sm10x_tcgen05_guardrail_trap_phase_invalid_during_alloc - $__internal_0_$__cuda_sm10x_tcgen05_guardrail_trap_col_being_dealloced_not_returned_by_alloc)
$__internal_0_$__cuda_sm10x_tcgen05_guardrail_trap_col_being_dealloced_not_returned_by_alloc:
[----:B------:R-:W-:Y:S05]  /*7cb0*/  BPT.TRAP 0x1 ;  /* 0x000000040000795c */ /* 0x000fea0000300000 */
[----:B------:R-:W-:-:S04]  /*7cc0*/  HFMA2 R3, -RZ, RZ, 0, 0 ;  /* 0x00000000ff037431 */ /* 0x000fc800000001ff */
[----:B------:R-:W-:Y:S05]  /*7cd0*/  RET.REL.NODEC R2 `(_ZN7cutlass13device_kernelINS_4gemm6kernel13GemmUniversalIN4cute5tupleIJiiiiEEENS1_10collective13CollectiveMmaINS1_35MainloopSm100TmaUmmaWarpSpecializedILi15ELi2ELi4ENS5_IJNS4_1CILi2EEENSA_ILi1EEESC_EEEEENS5_IJNSA_ILi64EEENSA_ILi48EEENSA_ILi128EEEEEEaNS5_IJlSC_lEEEaSJ_NS4_8TiledMMAINS4_8MMA_AtomIJNS4_15SM100_MMA_S8_SSIaaiLi64ELi48ELNS4_4UMMA5MajorE0ELSO_0ELNSN_8SaturateE0EEEEEENS4_6LayoutINS5_IJSC_SC_SC_EEENS5_IJNSA_ILi0EEESU_SU_EEEEENS5_IJNS4_10UnderscoreESX_SX_EEEEENS4_13SM90_TMA_LOADENS4_14ComposedLayoutINS4_7SwizzleILi3ELi4ELi3EEENS4_18smem_ptr_flag_bitsILi8EEENSS_INS5_IJNSA_ILi8EEESH_EEENS5_IJSH_SC_EEEEEEEvNS4_8identityENS4_23SM90_TMA_LOAD_MULTICASTES1A_vS1B_EENS_8epilogue10collective18CollectiveEpilogueINS1E_23Sm100TmaWarpSpecializedILi1ELi1ELi24ELb0ELb0EEEJSI_NS5_IJNSS_ISF_SC_EENSS_ISG_SC_EEEEEaSJ_aSJ_NS1E_6fusion15FusionCallbacksIS1I_NS1M_17LinearCombinationIaiaiLNS_15FloatRoundStyleE2EEESI_S1L_JEEENS4_5SM1004TMEM4LOAD25SM100_TMEM_LOAD_16dp32b8xES10_NS11_INS12_ILi0ELi4ELi3EEES15_NSS_INS5_IJS16_NSA_ILi16EEEEEENS5_IJS1X_SC_EEEEEEENS4_39AutoVectorizingCopyWithAssumedAlignmentILi128EEENS4_14SM90_TMA_STOREES21_S23_S23_EEEvvEEEEvNT_6ParamsE) ;  /* 0xffffff8002c87950 */ /* 0x000fea0003c3ffff */
        .weak           $__internal_1_$__cuda_sm10x_tcgen05_guardrail_trap_phase_invalid_during_alloc
        .type           $__internal_1_$__cuda_sm10x_tcgen05_guardrail_trap_phase_invalid_during_alloc,@function
        .size           $__internal_1_$__cuda_sm10x_tcgen05_guardrail_trap_phase_invalid_during_alloc,($__internal_2_$__cuda_sm10x_tcgen05_guardrail_trap_unallocated_columns_being_dealloced - $__internal_1_$__cuda_sm10x_tcgen05_guardrail_trap_phase_invalid_during_alloc)
$__internal_1_$__cuda_sm10x_tcgen05_guardrail_trap_phase_invalid_during_alloc:
[----:B------:R-:W-:Y:S05]  /*7ce0*/  BPT.TRAP 0x1 ;  /* 0x000000040000795c */ /* 0x000fea0000300000 */
[----:B------:R-:W-:-:S04]  /*7cf0*/  MOV R5, 0x0 ;  /* 0x0000000000057802 */ /* 0x000fc80000000f00 */
[----:B------:R-:W-:Y:S05]  /*7d00*/  RET.REL.NODEC R4 `(_ZN7cutlass13device_kernelINS_4gemm6kernel13GemmUniversalIN4cute5tupleIJiiiiEEENS1_10collective13CollectiveMmaINS1_35MainloopSm100TmaUmmaWarpSpecializedILi15ELi2ELi4ENS5_IJNS4_1CILi2EEENSA_ILi1EEESC_EEEEENS5_IJNSA_ILi64EEENSA_ILi48EEENSA_ILi128EEEEEEaNS5_IJlSC_lEEEaSJ_NS4_8TiledMMAINS4_8MMA_AtomIJNS4_15SM100_MMA_S8_SSIaaiLi64ELi48ELNS4_4UMMA5MajorE0ELSO_0ELNSN_8SaturateE0EEEEEENS4_6LayoutINS5_IJSC_SC_SC_EEENS5_IJNSA_ILi0EEESU_SU_EEEEENS5_IJNS4_10UnderscoreESX_SX_EEEEENS4_13SM90_TMA_LOADENS4_14ComposedLayoutINS4_7SwizzleILi3ELi4ELi3EEENS4_18smem_ptr_flag_bitsILi8EEENSS_INS5_IJNSA_ILi8EEESH_EEENS5_IJSH_SC_EEEEEEEvNS4_8identityENS4_23SM90_TMA_LOAD_MULTICASTES1A_vS1B_EENS_8epilogue10collective18CollectiveEpilogueINS1E_23Sm100TmaWarpSpecializedILi1ELi1ELi24ELb0ELb0EEEJSI_NS5_IJNSS_ISF_SC_EENSS_ISG_SC_EEEEEaSJ_aSJ_NS1E_6fusion15FusionCallbacksIS1I_NS1M_17LinearCombinationIaiaiLNS_15FloatRoundStyleE2EEESI_S1L_JEEENS4_5SM1004TMEM4LOAD25SM100_TMEM_LOAD_16dp32b8xES10_NS11_INS12_ILi0ELi4ELi3EEES15_NSS_INS5_IJS16_NSA_ILi16EEEEEENS5_IJS1X_SC_EEEEEEENS4_39AutoVectorizingCopyWithAssumedAlignmentILi128EEENS4_14SM90_TMA_STOREES21_S23_S23_EEEvvEEEEvNT_6ParamsE) ;  /* 0xffffff8004bc7950 */ /* 0x000fea0003c3ffff */
        .weak           $__internal_2_$__cuda_sm10x_tcgen05_guardrail_trap_unallocated_columns_being_dealloced
        .type           $__internal_2_$__cuda_sm10x_tcgen05_guardrail_trap_unallocated_columns_being_dealloced,@function
        .size           $__internal_2_$__cuda_sm10x_tcgen05_guardrail_trap_unallocated_columns_being_dealloced,(.L_x_168 - $__internal_2_$__cuda_sm10x_tcgen05_guardrail_trap_unallocated_columns_being_dealloced)
$__internal_2_$__cuda_sm10x_tcgen05_guardrail_trap_unallocated_columns_being_dealloced:
[----:B------:R-:W-:Y:S05]  /*7d10*/  BPT.TRAP 0x1 ;  /* 0x000000040000795c */ /* 0x000fea0000300000 */
[----:B------:R-:W-:-:S04]  /*7d20*/  HFMA2 R3, -RZ, RZ, 0, 0 ;  /* 0x00000000ff037431 */ /* 0x000fc800000001ff */
[----:B------:R-:W-:Y:S05]  /*7d30*/  RET.REL.NODEC R2 `(_ZN7cutlass13device_kernelINS_4gemm6kernel13GemmUniversalIN4cute5tupleIJiiiiEEENS1_10collective13CollectiveMmaINS1_35MainloopSm100TmaUmmaWarpSpecializedILi15ELi2ELi4ENS5_IJNS4_1CILi2EEENSA_ILi1EEESC_EEEEENS5_IJNSA_ILi64EEENSA_ILi48EEENSA_ILi128EEEEEEaNS5_IJlSC_lEEEaSJ_NS4_8TiledMMAINS4_8MMA_AtomIJNS4_15SM100_MMA_S8_SSIaaiLi64ELi48ELNS4_4UMMA5MajorE0ELSO_0ELNSN_8SaturateE0EEEEEENS4_6LayoutINS5_IJSC_SC_SC_EEENS5_IJNSA_ILi0EEESU_SU_EEEEENS5_IJNS4_10UnderscoreESX_SX_EEEEENS4_13SM90_TMA_LOADENS4_14ComposedLayoutINS4_7SwizzleILi3ELi4ELi3EEENS4_18smem_ptr_flag_bitsILi8EEENSS_INS5_IJNSA_ILi8EEESH_EEENS5_IJSH_SC_EEEEEEEvNS4_8identityENS4_23SM90_TMA_LOAD_MULTICASTES1A_vS1B_EENS_8epilogue10collective18CollectiveEpilogueINS1E_23Sm100TmaWarpSpecializedILi1ELi1ELi24ELb0ELb0EEEJSI_NS5_IJNSS_ISF_SC_EENSS_ISG_SC_EEEEEaSJ_aSJ_NS1E_6fusion15FusionCallbacksIS1I_NS1M_17LinearCombinationIaiaiLNS_15FloatRoundStyleE2EEESI_S1L_JEEENS4_5SM1004TMEM4LOAD25SM100_TMEM_LOAD_16dp32b8xES10_NS11_INS12_ILi0ELi4ELi3EEES15_NSS_INS5_IJS16_NSA_ILi16EEEEEENS5_IJS1X_SC_EEEEEEENS4_39AutoVectorizingCopyWithAssumedAlignmentILi128EEENS4_14SM90_TMA_STOREES21_S23_S23_EEEvvEEEEvNT_6ParamsE) ;  /* 0xffffff8002b07950 */ /* 0x000fea0003c3ffff */
.L_x_167:
[----:B------:R-:W-:-:S00]  /*7d40*/  BRA `(.L_x_167) ;  /* 0xfffffffc00fc7947 */ /* 0x000fc0000383ffff */
[----:B------:R-:W-:-:S00]  /*7d50*/  NOP ;  /* 0x0000000000007918 */ /* 0x000fc00000000000 */
        /* <DEDUP_REMOVED lines=10> */
.L_x_168:


//--------------------- .nv.global.init           --------------------------
	.section	.nv.global.init,"aw",@progbits
.nv.global.init:
	.type		$str$26,@object
	.size		$str$26,($str$25 - $str$26)
$str$26:
        /*0000*/ 	.byte	0x2f, 0x74, 0x6d, 0x70, 0x2f, 0x63, 0x75, 0x74, 0x6c, 0x61, 0x73, 0x73, 0x5f, 0x73, 0x77, 0x65
        /*0010*/ 	.byte	0x65, 0x70, 0x5f, 0x73, 0x72, 0x63, 0x2f, 0x69, 0x6e, 0x63, 0x6c, 0x75, 0x64, 0x65, 0x2f, 0x63
        /*0020*/ 	.byte	0x75, 0x74, 0x65, 0x2f, 0x61, 0x74, 0x6f, 0x6d, 0x2f, 0x63, 0x6f, 0x70, 0x79, 0x5f, 0x74, 0x72
        /*0030*/ 	.byte	0x61, 0x69, 0x74, 0x73, 0x5f, 0x73, 0x6d, 0x31, 0x30, 0x30, 0x2e, 0x68, 0x70, 0x70, 0x00
	.type		$str$25,@object
	.size		$str$25,(__unnamed_1 - $str$25)
$str$25:
        /*003f*/ 	.byte	0x28, 0x28, 0x75, 0x69, 0x6e, 0x74, 0x33, 0x32, 0x5f, 0x74, 0x28, 0x74, 0x68, 0x72, 0x65, 0x61
        /*004f*/ 	.byte	0x64, 0x49, 0x64, 0x78, 0x2e, 0x78, 0x29, 0x20, 0x2f, 0x20, 0x33, 0x32, 0x29, 0x20, 0x25, 0x20
        /*005f*/ 	.byte	0x34, 0x29, 0x20, 0x3d, 0x3d, 0x20, 0x28, 0x28, 0x28, 0x74, 0x6d, 0x65, 0x6d, 0x5f, 0x61, 0x64
        /*006f*/ 	.byte	0x64, 0x72, 0x20, 0x3e, 0x3e, 0x20, 0x31, 0x36, 0x29, 0x20, 0x2f, 0x20, 0x33, 0x32, 0x29, 0x20
        /*007f*/ 	.byte	0x25, 0x20, 0x34, 0x29, 0x00
	.type		__unnamed_1,@object
	.size		__unnamed_1,(.L_1 - __unnamed_1)
__unnamed_1:
        /*0084*/ 	.byte	0x63, 0x6f, 0x6e, 0x73, 0x74, 0x65, 0x78, 0x70, 0x72, 0x20, 0x76, 0x6f, 0x69, 0x64, 0x20, 0x63
        /* <DEDUP_REMOVED lines=36> */
        /*02d4*/ 	.byte	0x3a, 0x3a, 0x43, 0x3c, 0x30, 0x3e, 0x3e, 0x3e, 0x3e, 0x5d, 0x00
.L_1:


//--------------------- .nv.shared._ZN7cutlass13device_kernelINS_4gemm6kernel13GemmUniversalIN4cute5tupleIJiiiiEEENS1_10collective13CollectiveMmaINS1_35MainloopSm100TmaUmmaWarpSpecializedILi15ELi2ELi4ENS5_IJNS4_1CILi2EEENSA_ILi1EEESC_EEEEENS5_IJNSA_ILi64EEENSA_ILi48EEENSA_ILi128EEEEEEaNS5_IJlSC_lEEEaSJ_NS4_8TiledMMAINS4_8MMA_AtomIJNS4_15SM100_MMA_S8_SSIaaiLi64ELi48ELNS4_4UMMA5MajorE0ELSO_0ELNSN_8SaturateE0EEEEEENS4_6LayoutINS5_IJSC_SC_SC_EEENS5_IJNSA_ILi0EEESU_SU_EEEEENS5_IJNS4_10UnderscoreESX_SX_EEEEENS4_13SM90_TMA_LOADENS4_14ComposedLayoutINS4_7SwizzleILi3ELi4ELi3EEENS4_18smem_ptr_flag_bitsILi8EEENSS_INS5_IJNSA_ILi8EEESH_EEENS5_IJSH_SC_EEEEEEEvNS4_8identityENS4_23SM90_TMA_LOAD_MULTICASTES1A_vS1B_EENS_8epilogue10collective18CollectiveEpilogueINS1E_23Sm100TmaWarpSpecializedILi1ELi1ELi24ELb0ELb0EEEJSI_NS5_IJNSS_ISF_SC_EENSS_ISG_SC_EEEEEaSJ_aSJ_NS1E_6fusion15FusionCallbacksIS1I_NS1M_17LinearCombinationIaiaiLNS_15FloatRoundStyleE2EEESI_S1L_JEEENS4_5SM1004TMEM4LOAD25SM100_TMEM_LOAD_16dp32b8xES10_NS11_INS12_ILi0ELi4ELi3EEES15_NSS_INS5_IJS16_NSA_ILi16EEEEEENS5_IJS1X_SC_EEEEEEENS4_39AutoVectorizingCopyWithAssumedAlignmentILi128EEENS4_14SM90_TMA_STOREES21_S23_S23_EEEvvEEEEvNT_6ParamsE --------------------------
	.section	.nv.shared._ZN7cutlass13device_kernelINS_4gemm6kernel13GemmUniversalIN4cute5tupleIJiiiiEEENS1_10collective13CollectiveMmaINS1_35MainloopSm100TmaUmmaWarpSpecializedILi15ELi2ELi4ENS5_IJNS4_1CILi2EEENSA_ILi1EEESC_EEEEENS5_IJNSA_ILi64EEENSA_ILi48EEENSA_ILi128EEEEEEaNS5_IJlSC_lEEEaSJ_NS4_8TiledMMAINS4_8MMA_AtomIJNS4_15SM100_MMA_S8_SSIaaiLi64ELi48ELNS4_4UMMA5MajorE0ELSO_0ELNSN_8SaturateE0EEEEEENS4_6LayoutINS5_IJSC_SC_SC_EEENS5_IJNSA_ILi0EEESU_SU_EEEEENS5_IJNS4_10UnderscoreESX_SX_EEEEENS4_13SM90_TMA_LOADENS4_14ComposedLayoutINS4_7SwizzleILi3ELi4ELi3EEENS4_18smem_ptr_flag_bitsILi8EEENSS_INS5_IJNSA_ILi8EEESH_EEENS5_IJSH_SC_EEEEEEEvNS4_8identityENS4_23SM90_TMA_LOAD_MULTICASTES1A_vS1B_EENS_8epilogue10collective18CollectiveEpilogueINS1E_23Sm100TmaWarpSpecializedILi1ELi1ELi24ELb0ELb0EEEJSI_NS5_IJNSS_ISF_SC_EENSS_ISG_SC_EEEEEaSJ_aSJ_NS1E_6fusion15FusionCallbacksIS1I_NS1M_17LinearCombinationIaiaiLNS_15FloatRoundStyleE2EEESI_S1L_JEEENS4_5SM1004TMEM4LOAD25SM100_TMEM_LOAD_16dp32b8xES10_NS11_INS12_ILi0ELi4ELi3EEES15_NSS_INS5_IJS16_NSA_ILi16EEEEEENS5_IJS1X_SC_EEEEEEENS4_39AutoVectorizingCopyWithAssumedAlignmentILi128EEENS4_14SM90_TMA_STOREES21_S23_S23_EEEvvEEEEvNT_6ParamsE,"aw",@nobits
	.sectionflags	@""
	.align	16
	.zero		1024


//--------------------- .nv.shared.reserved.0     --------------------------
	.section	.nv.shared.reserved.0,"aw",@nobits
	.weak		__nv_reservedSMEM_offset_0_alias
	.size		__nv_reservedSMEM_offset_0_alias, 0, 64
	.other		__nv_reservedSMEM_offset_0_alias,@"STO_CUDA_RESERVED_SHARED STV_DEFAULT"
__nv_reservedSMEM_offset_0_alias:
	.zero		0
.nv.shared.reserved.0:
	.zero		64
	.weak		__nv_reservedSMEM_tcgen05_partition
	.type		__nv_reservedSMEM_tcgen05_partition,@object
	.size		__nv_reservedSMEM_tcgen05_partition,(.L_0 - __nv_reservedSMEM_tcgen05_partition)
__nv_reservedSMEM_tcgen05_partition:
	.zero		32
.L_0:


//--------------------- .nv.global                --------------------------
	.section	.nv.global,"aw",@nobits
.nv.global:
	.type		_ZN40_INTERNAL_08e206d6_4_k_cu_039250dc_355724cute1_E,@object
	.size		_ZN40_INTERNAL_08e206d6_4_k_cu_039250dc_355724cute1_E,(_ZN40_INTERNAL_08e206d6_4_k_cu_039250dc_355724cuda3std3__45__cpo6cbeginE - _ZN40_INTERNAL_08e206d6_4_k_cu_039250dc_355724cute1_E)
_ZN40_INTERNAL_08e206d6_4_k_cu_039250dc_355724cute1_E:
	.zero		1
	.type		_ZN40_INTERNAL_08e206d6_4_k_cu_039250dc_355724cuda3std3__45__cpo6cbeginE,@object
	.size		_ZN40_INTERNAL_08e206d6_4_k_cu_039250dc_355724cuda3std3__45__cpo6cbeginE,(_ZN40_INTERNAL_08e206d6_4_k_cu_039250dc_355724cuda3std3__48in_placeE - _ZN40_INTERNAL_08e206d6_4_k_cu_039250dc_355724cuda3std3__45__cpo6cbeginE)
_ZN40_INTERNAL_08e206d6_4_k_cu_039250dc_355724cuda3std3__45__cpo6cbeginE:
	.zero		1
	.type		_ZN40_INTERNAL_08e206d6_4_k_cu_039250dc_355724cuda3std3__48in_placeE,@object
	.size		_ZN40_INTERNAL_08e206d6_4_k_cu_039250dc_355724cuda3std3__48in_placeE,(_ZN40_INTERNAL_08e206d6_4_k_cu_039250dc_355724cuda3std6ranges3__45__cpo9iter_moveE - _ZN40_INTERNAL_08e206d6_4_k_cu_039250dc_355724cuda3std3__48in_placeE)
_ZN40_INTERNAL_08e206d6_4_k_cu_039250dc_355724cuda3std3__48in_placeE:
	.zero		1
	.type		_ZN40_INTERNAL_08e206d6_4_k_cu_039250dc_355724cuda3std6ranges3__45__cpo9iter_moveE,@object
	.size		_ZN40_INTERNAL_08e206d6_4_k_cu_039250dc_355724cuda3std6ranges3__45__cpo9iter_moveE,(_ZN40_INTERNAL_08e206d6_4_k_cu_039250dc_355724cuda3std3__45__cpo5beginE - _ZN40_INTERNAL_08e206d6_4_k_cu_039250dc_355724cuda3std6ranges3__45__cpo9iter_moveE)
_ZN40_INTERNAL_08e206d6_4_k_cu_039250dc_355724cuda3std6ranges3__45__cpo9iter_moveE:
	.zero		1
	.type		_ZN40_INTERNAL_08e206d6_4_k_cu_039250dc_355724cuda3std3__45__cpo5beginE,@object
	.size		_ZN40_INTERNAL_08e206d6_4_k_cu_039250dc_355724cuda3std3__45__cpo5beginE,(_ZN40_INTERNAL_08e206d6_4_k_cu_039250dc_355724cuda3std3__442_GLOBAL__N__08e206d6_4_k_cu_039250dc_355726ignoreE - _ZN40_INTERNAL_08e206d6_4_k_cu_039250dc_355724cuda3std3__45__cpo5beginE)
_ZN40_INTERNAL_08e206d6_4_k_cu_039250dc_355724cuda3std3__45__cpo5beginE:
	.zero		1
	.type		_ZN40_INTERNAL_08e206d6_4_k_cu_039250dc_355724cuda3std3__442_GLOBAL__N__08e206d6_4_k_cu_039250dc_355726ignoreE,@object
	.size		_ZN40_INTERNAL_08e206d6_4_k_cu_039250dc_355724cuda3std3__442_GLOBAL__N__08e206d6_4_k_cu_039250dc_355726ignoreE,(_ZN40_INTERNAL_08e206d6_4_k_cu_039250dc_355724cute7productE - _ZN40_INTERNAL_08e206d6_4_k_cu_039250dc_355724cuda3std3__442_GLOBAL__N__08e206d6_4_k_cu_039250dc_355726ignoreE)
_ZN40_INTERNAL_08e206d6_4_k_cu_039250dc_355724cuda3std3__442_GLOBAL__N__08e206d6_4_k_cu_039250dc_355726ignoreE:
	.zero		1
	.type		_ZN40_INTERNAL_08e206d6_4_k_cu_039250dc_355724cute7productE,@object
	.size		_ZN40_INTERNAL_08e206d6_4_k_cu_039250dc_355724cute7productE,(_ZN40_INTERNAL_08e206d6_4_k_cu_039250dc_355724cuda3std3__45__cpo3endE - _ZN40_INTERNAL_08e206d6_4_k_cu_039250dc_355724cute7productE)
_ZN40_INTERNAL_08e206d6_4_k_cu_039250dc_355724cute7productE:
	.zero		1
	.type		_ZN40_INTERNAL_08e206d6_4_k_cu_039250dc_355724cuda3std3__45__cpo3endE,@object
	.size		_ZN40_INTERNAL_08e206d6_4_k_cu_039250dc_355724cuda3std3__45__cpo3endE,(_ZN40_INTERNAL_08e206d6_4_k_cu_039250dc_355724cuda3std3__419piecewise_constructE - _ZN40_INTERNAL_08e206d6_4_k_cu_039250dc_355724cuda3std3__45__cpo3endE)
_ZN40_INTERNAL_08e206d6_4_k_cu_039250dc_355724cuda3std3__45__cpo3endE:
	.zero		1
	.type		_ZN40_INTERNAL_08e206d6_4_k_cu_039250dc_355724cuda3std3__419piecewise_constructE,@object
	.size		_ZN40_INTERNAL_08e206d6_4_k_cu_039250dc_355724cuda3std3__419piecewise_constructE,(_ZN40_INTERNAL_08e206d6_4_k_cu_039250dc_355724cuda3std3__45__cpo4cendE - _ZN40_INTERNAL_08e206d6_4_k_cu_039250dc_355724cuda3std3__419piecewise_constructE)
_ZN40_INTERNAL_08e206d6_4_k_cu_039250dc_355724cuda3std3__419piecewise_constructE:
	.zero		1
	.type		_ZN40_INTERNAL_08e206d6_4_k_cu_039250dc_355724cuda3std3__45__cpo4cendE,@object
	.size		_ZN40_INTERNAL_08e206d6_4_k_cu_039250dc_355724cuda3std3__45__cpo4cendE,(_ZN40_INTERNAL_08e206d6_4_k_cu_039250dc_355724cuda3std6ranges3__45__cpo4swapE - _ZN40_INTERNAL_08e206d6_4_k_cu_039250dc_355724cuda3std3__45__cpo4cendE)
_ZN40_INTERNAL_08e206d6_4_k_cu_039250dc_355724cuda3std3__45__cpo4cendE:
	.zero		1
	.type		_ZN40_INTERNAL_08e206d6_4_k_cu_039250dc_355724cuda3std6ranges3__45__cpo4swapE,@object
	.size		_ZN40_INTERNAL_08e206d6_4_k_cu_039250dc_355724cuda3std6ranges3__45__cpo4swapE,(.L_9 - _ZN40_INTERNAL_08e206d6_4_k_cu_039250dc_355724cuda3std6ranges3__45__cpo4swapE)
_ZN40_INTERNAL_08e206d6_4_k_cu_039250dc_355724cuda3std6ranges3__45__cpo4swapE:
	.zero		1
.L_9:


//--------------------- .nv.constant0._ZN7cutlass13device_kernelINS_4gemm6kernel13GemmUniversalIN4cute5tupleIJiiiiEEENS1_10collective13CollectiveMmaINS1_35MainloopSm100TmaUmmaWarpSpecializedILi15ELi2ELi4ENS5_IJNS4_1CILi2EEENSA_ILi1EEESC_EEEEENS5_IJNSA_ILi64EEENSA_ILi48EEENSA_ILi128EEEEEEaNS5_IJlSC_lEEEaSJ_NS4_8TiledMMAINS4_8MMA_AtomIJNS4_15SM100_MMA_S8_SSIaaiLi64ELi48ELNS4_4UMMA5MajorE0ELSO_0ELNSN_8SaturateE0EEEEEENS4_6LayoutINS5_IJSC_SC_SC_EEENS5_IJNSA_ILi0EEESU_SU_EEEEENS5_IJNS4_10UnderscoreESX_SX_EEEEENS4_13SM90_TMA_LOADENS4_14ComposedLayoutINS4_7SwizzleILi3ELi4ELi3EEENS4_18smem_ptr_flag_bitsILi8EEENSS_INS5_IJNSA_ILi8EEESH_EEENS5_IJSH_SC_EEEEEEEvNS4_8identityENS4_23SM90_TMA_LOAD_MULTICASTES1A_vS1B_EENS_8epilogue10collective18CollectiveEpilogueINS1E_23Sm100TmaWarpSpecializedILi1ELi1ELi24ELb0ELb0EEEJSI_NS5_IJNSS_ISF_SC_EENSS_ISG_SC_EEEEEaSJ_aSJ_NS1E_6fusion15FusionCallbacksIS1I_NS1M_17LinearCombinationIaiaiLNS_15FloatRoundStyleE2EEESI_S1L_JEEENS4_5SM1004TMEM4LOAD25SM100_TMEM_LOAD_16dp32b8xES10_NS11_INS12_ILi0ELi4ELi3EEES15_NSS_INS5_IJS16_NSA_ILi16EEEEEENS5_IJS1X_SC_EEEEEEENS4_39AutoVectorizingCopyWithAssumedAlignmentILi128EEENS4_14SM90_TMA_STOREES21_S23_S23_EEEvvEEEEvNT_6ParamsE --------------------------
	.section	.nv.constant0._ZN7cutlass13device_kernelINS_4gemm6kernel13GemmUniversalIN4cute5tupleIJiiiiEEENS1_10collective13CollectiveMmaINS1_35MainloopSm100TmaUmmaWarpSpecializedILi15ELi2ELi4ENS5_IJNS4_1CILi2EEENSA_ILi1EEESC_EEEEENS5_IJNSA_ILi64EEENSA_ILi48EEENSA_ILi128EEEEEEaNS5_IJlSC_lEEEaSJ_NS4_8TiledMMAINS4_8MMA_AtomIJNS4_15SM100_MMA_S8_SSIaaiLi64ELi48ELNS4_4UMMA5MajorE0ELSO_0ELNSN_8SaturateE0EEEEEENS4_6LayoutINS5_IJSC_SC_SC_EEENS5_IJNSA_ILi0EEESU_SU_EEEEENS5_IJNS4_10UnderscoreESX_SX_EEEEENS4_13SM90_TMA_LOADENS4_14ComposedLayoutINS4_7SwizzleILi3ELi4ELi3EEENS4_18smem_ptr_flag_bitsILi8EEENSS_INS5_IJNSA_ILi8EEESH_EEENS5_IJSH_SC_EEEEEEEvNS4_8identityENS4_23SM90_TMA_LOAD_MULTICASTES1A_vS1B_EENS_8epilogue10collective18CollectiveEpilogueINS1E_23Sm100TmaWarpSpecializedILi1ELi1ELi24ELb0ELb0EEEJSI_NS5_IJNSS_ISF_SC_EENSS_ISG_SC_EEEEEaSJ_aSJ_NS1E_6fusion15FusionCallbacksIS1I_NS1M_17LinearCombinationIaiaiLNS_15FloatRoundStyleE2EEESI_S1L_JEEENS4_5SM1004TMEM4LOAD25SM100_TMEM_LOAD_16dp32b8xES10_NS11_INS12_ILi0ELi4ELi3EEES15_NSS_INS5_IJS16_NSA_ILi16EEEEEENS5_IJS1X_SC_EEEEEEENS4_39AutoVectorizingCopyWithAssumedAlignmentILi128EEENS4_14SM90_TMA_STOREES21_S23_S23_EEEvvEEEEvNT_6ParamsE,"a",@progbits
	.sectionflags	@""
	.align	4
.nv.constant0._ZN7cutlass13device_kernelINS_4gemm6kernel13GemmUniversalIN4cute5tupleIJiiiiEEENS1_10collective13CollectiveMmaINS1_35MainloopSm100TmaUmmaWarpSpecializedILi15ELi2ELi4ENS5_IJNS4_1CILi2EEENSA_ILi1EEESC_EEEEENS5_IJNSA_ILi64EEENSA_ILi48EEENSA_ILi128EEEEEEaNS5_IJlSC_lEEEaSJ_NS4_8TiledMMAINS4_8MMA_AtomIJNS4_15SM100_MMA_S8_SSIaaiLi64ELi48ELNS4_4UMMA5MajorE0ELSO_0ELNSN_8SaturateE0EEEEEENS4_6LayoutINS5_IJSC_SC_SC_EEENS5_IJNSA_ILi0EEESU_SU_EEEEENS5_IJNS4_10UnderscoreESX_SX_EEEEENS4_13SM90_TMA_LOADENS4_14ComposedLayoutINS4_7SwizzleILi3ELi4ELi3EEENS4_18smem_ptr_flag_bitsILi8EEENSS_INS5_IJNSA_ILi8EEESH_EEENS5_IJSH_SC_EEEEEEEvNS4_8identityENS4_23SM90_TMA_LOAD_MULTICASTES1A_vS1B_EENS_8epilogue10collective18CollectiveEpilogueINS1E_23Sm100TmaWarpSpecializedILi1ELi1ELi24ELb0ELb0EEEJSI_NS5_IJNSS_ISF_SC_EENSS_ISG_SC_EEEEEaSJ_aSJ_NS1E_6fusion15FusionCallbacksIS1I_NS1M_17LinearCombinationIaiaiLNS_15FloatRoundStyleE2EEESI_S1L_JEEENS4_5SM1004TMEM4LOAD25SM100_TMEM_LOAD_16dp32b8xES10_NS11_INS12_ILi0ELi4ELi3EEES15_NSS_INS5_IJS16_NSA_ILi16EEEEEENS5_IJS1X_SC_EEEEEEENS4_39AutoVectorizingCopyWithAssumedAlignmentILi128EEENS4_14SM90_TMA_STOREES21_S23_S23_EEEvvEEEEvNT_6ParamsE:
	.zero		2944


//--------------------- SYMBOLS --------------------------

	.type		.nv.reservedSmem.offset0,@object
	.size		.nv.reservedSmem.offset0,0x4
	.type		.nv.reservedSmem.cap,@object
	.size		.nv.reservedSmem.cap,0x4
	.type		__assertfail,@function
